	.target	sm_100a

	.elftype	@"ET_EXEC"


//--------------------- .note.nv.tkinfo           --------------------------
	.section	.note.nv.tkinfo,"",@"SHT_NOTE"
	.sectionflags	@"SHF_NOTE_NV_TKINFO"
	.tkinfo
        /*0018*/ 	.word	0x00000081
        /*0030*/ 	.string	""
        /*0030*/ 	.string	"ptxas-blackwell"
        /*0030*/ 	.string	"Cuda compilation tools, release 12.9, V12.9.86"
        /*0030*/ 	.string	"Build cuda_12.9.r12.9/compiler.36037853_0"
        /*0030*/ 	.string	"-v  -suppress-debug-info  -lineinfo  -arch sm_100a "



//--------------------- .note.nv.cuver            --------------------------
	.section	.note.nv.cuver,"",@"SHT_NOTE"
	.sectionflags	@"SHF_NOTE_NV_CUVER"
        /*0018*/ 	.short	0x0001
        /*001a*/ 	.short	0x0064
        /*001c*/ 	.short	0x0001
        /*001e*/ 	.short	0x0000
        /*0020*/ 	.short	0x0001
        /*0022*/ 	.short	0x0000


//--------------------- .nv.info                  --------------------------
	.section	.nv.info,"",@"SHT_CUDA_INFO"
	.align	4


	//----- nvinfo : EIATTR_REGCOUNT
	.align		4
        /*0000*/ 	.byte	0x04, 0x2f
        /*0002*/ 	.short	(.L_4 - .L_3)
	.align		4
.L_3:
        /*0004*/ 	.word	index@(gluon_mma)
        /*0008*/ 	.word	0x000000ff


	//----- nvinfo : EIATTR_FRAME_SIZE
	.align		4
.L_4:
        /*000c*/ 	.byte	0x04, 0x11
        /*000e*/ 	.short	(.L_6 - .L_5)
	.align		4
.L_5:
        /*0010*/ 	.word	index@($__internal_2_$__cuda_sm10x_tcgen05_guardrail_trap_unallocated_columns_being_dealloced)
        /*0014*/ 	.word	0x00000138


	//----- nvinfo : EIATTR_FRAME_SIZE
	.align		4
.L_6:
        /*0018*/ 	.byte	0x04, 0x11
        /*001a*/ 	.short	(.L_8 - .L_7)
	.align		4
.L_7:
        /*001c*/ 	.word	index@($__internal_1_$__cuda_sm10x_tcgen05_guardrail_trap_phase_invalid_during_alloc)
        /*0020*/ 	.word	0x00000138


	//----- nvinfo : EIATTR_FRAME_SIZE
	.align		4
.L_8:
        /*0024*/ 	.byte	0x04, 0x11
        /*0026*/ 	.short	(.L_10 - .L_9)
	.align		4
.L_9:
        /*0028*/ 	.word	index@($__internal_0_$__cuda_sm10x_tcgen05_guardrail_trap_col_being_dealloced_not_returned_by_alloc)
        /*002c*/ 	.word	0x00000138


	//----- nvinfo : EIATTR_FRAME_SIZE
	.align		4
.L_10:
        /*0030*/ 	.byte	0x04, 0x11
        /*0032*/ 	.short	(.L_12 - .L_11)
	.align		4
.L_11:
        /*0034*/ 	.word	index@(gluon_mma)
        /*0038*/ 	.word	0x00000138


	//----- nvinfo : EIATTR_MIN_STACK_SIZE
	.align		4
.L_12:
        /*003c*/ 	.byte	0x04, 0x12
        /*003e*/ 	.short	(.L_14 - .L_13)
	.align		4
.L_13:
        /*0040*/ 	.word	index@(gluon_mma)
        /*0044*/ 	.word	0x00000138
.L_14:


//--------------------- .nv.info.gluon_mma        --------------------------
	.section	.nv.info.gluon_mma,"",@"SHT_CUDA_INFO"
	.sectionflags	@""
	.align	4


	//----- nvinfo : EIATTR_CUDA_API_VERSION
	.align		4
        /*0000*/ 	.byte	0x04, 0x37
        /*0002*/ 	.short	(.L_16 - .L_15)
.L_15:
        /*0004*/ 	.word	0x00000081


	//----- nvinfo : EIATTR_KPARAM_INFO
	.align		4
.L_16:
        /*0008*/ 	.byte	0x04, 0x17
        /*000a*/ 	.short	(.L_18 - .L_17)
.L_17:
        /*000c*/ 	.word	0x00000000
        /*0010*/ 	.short	0x0004
        /*0012*/ 	.short	0x0020
        /*0014*/ 	.byte	0x00, 0xf4, 0x21, 0x00


	//----- nvinfo : EIATTR_KPARAM_INFO
	.align		4
.L_18:
        /*0018*/ 	.byte	0x04, 0x17
        /*001a*/ 	.short	(.L_20 - .L_19)
.L_19:
        /*001c*/ 	.word	0x00000000
        /*0020*/ 	.short	0x0003
        /*0022*/ 	.short	0x0018
        /*0024*/ 	.byte	0x00, 0xf4, 0x21, 0x00


	//----- nvinfo : EIATTR_KPARAM_INFO
	.align		4
.L_20:
        /*0028*/ 	.byte	0x04, 0x17
        /*002a*/ 	.short	(.L_22 - .L_21)
.L_21:
        /*002c*/ 	.word	0x00000000
        /*0030*/ 	.short	0x0002
        /*0032*/ 	.short	0x0010
        /*0034*/ 	.byte	0x00, 0xf4, 0x21, 0x00


	//----- nvinfo : EIATTR_KPARAM_INFO
	.align		4
.L_22:
        /*0038*/ 	.byte	0x04, 0x17
        /*003a*/ 	.short	(.L_24 - .L_23)
.L_23:
        /*003c*/ 	.word	0x00000000
        /*0040*/ 	.short	0x0001
        /*0042*/ 	.short	0x0008
        /*0044*/ 	.byte	0x00, 0xf4, 0x21, 0x00


	//----- nvinfo : EIATTR_KPARAM_INFO
	.align		4
.L_24:
        /*0048*/ 	.byte	0x04, 0x17
        /*004a*/ 	.short	(.L_26 - .L_25)
.L_25:
        /*004c*/ 	.word	0x00000000
        /*0050*/ 	.short	0x0000
        /*0052*/ 	.short	0x0000
        /*0054*/ 	.byte	0x00, 0xf4, 0x21, 0x00


	//----- nvinfo : EIATTR_AT_ENTRY_FRAGMENTS
	.align		4
.L_26:
        /*0058*/ 	.byte	0x04, 0x4f
        /*005a*/ 	.short	(.L_28 - .L_27)


	//   ....[0]....
.L_27:
        /*005c*/ 	.word	0x00000004


	//----- nvinfo : EIATTR_RESERVED_SMEM_USED
	.align		4
.L_28:
        /*0060*/ 	.byte	0x01, 0x41
	.zero		2


	//----- nvinfo : EIATTR_SPARSE_MMA_MASK
	.align		4
        /*0064*/ 	.byte	0x03, 0x50
        /*0066*/ 	.short	0x0000


	//----- nvinfo : EIATTR_TCGEN05_1CTA_USED
	.align		4
        /*0068*/ 	.byte	0x01, 0x51
	.zero		2


	//----- nvinfo : EIATTR_MAXREG_COUNT
	.align		4
        /*006c*/ 	.byte	0x03, 0x1b
        /*006e*/ 	.short	0x00ff


	//----- nvinfo : EIATTR_NUM_BARRIERS
	.align		4
        /*0070*/ 	.byte	0x02, 0x4c
        /*0072*/ 	.byte	0x01
	.zero		1


	//----- nvinfo : EIATTR_ANNOTATIONS
	.align		4
        /*0074*/ 	.byte	0x04, 0x55
        /*0076*/ 	.short	(.L_30 - .L_29)


	//   ....[0]....
.L_29:
        /*0078*/ 	.word	0x00000001
        /*007c*/ 	.byte	0x70, 0x3d, 0x00, 0x00, 0x01, 0x00, 0x00, 0x00, 0xb0, 0x3d, 0x00, 0x00, 0x01, 0x00, 0x00, 0x00
        /* <DEDUP_REMOVED lines=41> */
        /*031c*/ 	.byte	0x70, 0x55, 0x00, 0x00, 0x01, 0x00, 0x00, 0x00, 0xb0, 0x55, 0x00, 0x00


	//----- nvinfo : EIATTR_INT_WARP_WIDE_INSTR_OFFSETS
	.align		4
.L_30:
        /*0328*/ 	.byte	0x04, 0x31
        /*032a*/ 	.short	(.L_32 - .L_31)


	//   ....[0]....
.L_31:
        /*032c*/ 	.word	0x000029f0


	//   ....[1]....
        /*0330*/ 	.word	0x00002a30


	//   ....[2]....
        /*0334*/ 	.word	0x00003c80


	//   ....[3]....
        /*0338*/ 	.word	0x00003c90


	//   ....[4]....
        /*033c*/ 	.word	0x000068c0


	//   ....[5]....
        /*0340*/ 	.word	0x00006910


	//----- nvinfo : EIATTR_COOP_GROUP_MASK_REGIDS
	.align		4
.L_32:
        /*0344*/ 	.byte	0x04, 0x29
        /*0346*/ 	.short	(.L_34 - .L_33)


	//   ....[0]....
.L_33:
        /*0348*/ 	.word	0xffffffff


	//   ....[1]....
        /*034c*/ 	.word	0xffffffff


	//   ....[2]....
        /*0350*/ 	.word	0xffffffff


	//   ....[3]....
        /*0354*/ 	.word	0xffffffff


	//----- nvinfo : EIATTR_COOP_GROUP_INSTR_OFFSETS
	.align		4
.L_34:
        /*0358*/ 	.byte	0x04, 0x28
        /*035a*/ 	.short	(.L_36 - .L_35)


	//   ....[0]....
.L_35:
        /*035c*/ 	.word	0x00000060


	//   ....[1]....
        /*0360*/ 	.word	0x00000320


	//   ....[2]....
        /*0364*/ 	.word	0x00006750


	//   ....[3]....
        /*0368*/ 	.word	0x000069c0


	//----- nvinfo : EIATTR_VRC_CTA_INIT_COUNT
	.align		4
.L_36:
        /*036c*/ 	.byte	0x02, 0x4a
        /*036e*/ 	.byte	0x80
	.zero		1


	//----- nvinfo : EIATTR_MBARRIER_INSTR_OFFSETS
	.align		4
        /*0370*/ 	.byte	0x04, 0x39
        /*0372*/ 	.short	(.L_38 - .L_37)


	//   ....[0]....
.L_37:
        /*0374*/ 	.word	0x00003600
        /*0378*/ 	.word	0x000000ff
        /*037c*/ 	.word	0x00018000
        /*0380*/ 	.short	0x0100
        /*0382*/ 	.byte	0x05
	.zero		1


	//   ....[1]....
        /*0384*/ 	.word	0x00003cd0
        /*0388*/ 	.word	0x000000ff
        /*038c*/ 	.word	0x00018000
        /*0390*/ 	.short	0x010a
        /*0392*/ 	.byte	0x05
	.zero		1


	//   ....[2]....
        /*0394*/ 	.word	0x00003d50
        /*0398*/ 	.word	0x000000ff
        /*039c*/ 	.word	0x00018000
        /*03a0*/ 	.short	0x0108
        /*03a2*/ 	.byte	0x05
	.zero		1


	//   ....[3]....
        /*03a4*/ 	.word	0x000069e0
        /*03a8*/ 	.word	0x000000ff
        /*03ac*/ 	.word	0x00018000
        /*03b0*/ 	.short	0x010a
        /*03b2*/ 	.byte	0x05
	.zero		1


	//----- nvinfo : EIATTR_NUM_MBARRIERS
	.align		4
.L_38:
        /*03b4*/ 	.byte	0x03, 0x38
        /*03b6*/ 	.short	0x0001


	//----- nvinfo : EIATTR_EXIT_INSTR_OFFSETS
	.align		4
        /*03b8*/ 	.byte	0x04, 0x1c
        /*03ba*/ 	.short	(.L_40 - .L_39)


	//   ....[0]....
.L_39:
        /*03bc*/ 	.word	0x000069d0


	//----- nvinfo : EIATTR_REQNTID
	.align		4
.L_40:
        /*03c0*/ 	.byte	0x04, 0x10
        /*03c2*/ 	.short	(.L_42 - .L_41)
.L_41:
        /*03c4*/ 	.word	0x00000080
        /*03c8*/ 	.word	0x00000001
        /*03cc*/ 	.word	0x00000001


	//----- nvinfo : EIATTR_CRS_STACK_SIZE
	.align		4
.L_42:
        /*03d0*/ 	.byte	0x04, 0x1e
        /*03d2*/ 	.short	(.L_44 - .L_43)
.L_43:
        /*03d4*/ 	.word	0x00000000


	//----- nvinfo : EIATTR_CBANK_PARAM_SIZE
	.align		4
.L_44:
        /*03d8*/ 	.byte	0x03, 0x19
        /*03da*/ 	.short	0x0028


	//----- nvinfo : EIATTR_PARAM_CBANK
	.align		4
        /*03dc*/ 	.byte	0x04, 0x0a
        /*03de*/ 	.short	(.L_46 - .L_45)
	.align		4
.L_45:
        /*03e0*/ 	.word	index@(.nv.constant0.gluon_mma)
        /*03e4*/ 	.short	0x0380
        /*03e6*/ 	.short	0x0028


	//----- nvinfo : EIATTR_SW_WAR
	.align		4
.L_46:
        /*03e8*/ 	.byte	0x04, 0x36
        /*03ea*/ 	.short	(.L_48 - .L_47)
.L_47:
        /*03ec*/ 	.word	0x00000008
.L_48:


//--------------------- .nv.compat                --------------------------
	.section	.nv.compat,"",@"SHT_CUDA_COMPAT_INFO"
	.align	4
        /*0000*/ 	.byte	0x02, 0x02, 0x02, 0x00, 0x02, 0x05, 0x05, 0x00, 0x02, 0x03, 0x00, 0x00, 0x02, 0x06, 0x01, 0x00


//--------------------- .nv.callgraph             --------------------------
	.section	.nv.callgraph,"",@"SHT_CUDA_CALLGRAPH"
	.align	4
	.sectionentsize	8
	.align		4
        /*0000*/ 	.word	0x00000000
	.align		4
        /*0004*/ 	.word	0xffffffff
	.align		4
        /*0008*/ 	.word	0x00000000
	.align		4
        /*000c*/ 	.word	0xfffffffe
	.align		4
        /*0010*/ 	.word	0x00000000
	.align		4
        /*0014*/ 	.word	0xfffffffd
	.align		4
        /*0018*/ 	.word	0x00000000
	.align		4
        /*001c*/ 	.word	0xfffffffc


//--------------------- .text.gluon_mma           --------------------------
	.section	.text.gluon_mma,"ax",@progbits
	.align	128
        .global         gluon_mma
        .type           gluon_mma,@function
        .size           gluon_mma,(.L_x_15 - gluon_mma)
        .other          gluon_mma,@"STO_CUDA_ENTRY STV_DEFAULT"
gluon_mma:
.text.gluon_mma:
[----:B------:R-:W0:Y:S01]  /*0000*/  LDC R1, c[0x0][0x37c] ;  /* 0x0000df00ff017b82 */ /* 0x000e220000000800 */
[----:B------:R-:W1:Y:S01]  /*0010*/  S2R R0, SR_TID.X ;  /* 0x0000000000007919 */ /* 0x000e620000002100 */
[----:B0-----:R-:W-:Y:S01]  /*0020*/  VIADD R1, R1, 0xfffffec8 ;  /* 0xfffffec801017836 */ /* 0x001fe20000000000 */
[----:B-1----:R-:W-:-:S13]  /*0030*/  ISETP.GE.U32.AND P1, PT, R0, 0x20, PT ;  /* 0x000000200000780c */ /* 0x002fda0003f26070 */
[----:B------:R-:W-:Y:S05]  /*0040*/  @P1 BRA `(.L_x_0) ;  /* 0x0000000000b81947 */ /* 0x000fea0003800000 */
[----:B------:R-:W0:Y:S01]  /*0050*/  S2UR UR6, SR_CgaCtaId ;  /* 0x00000000000679c3 */ /* 0x000e220000008800 */
[----:B------:R-:W-:Y:S01]  /*0060*/  NOP ;  /* 0x0000000000007918 */ /* 0x000fe20000000000 */
[----:B------:R-:W-:Y:S02]  /*0070*/  UMOV UR4, 0x40 ;  /* 0x0000004000047882 */ /* 0x000fe40000000000 */
[----:B0-----:R-:W-:-:S09]  /*0080*/  ULEA UR4, UR6, UR4, 0x18 ;  /* 0x0000000406047291 */ /* 0x001fd2000f8ec0ff */
[----:B------:R-:W0:Y:S01]  /*0090*/  LDS.U8 R0, [UR4] ;  /* 0x00000004ff007984 */ /* 0x000e220008000000 */
[----:B------:R-:W-:Y:S02]  /*00a0*/  UMOV UR4, 0x400 ;  /* 0x0000040000047882 */ /* 0x000fe40000000000 */
[----:B------:R-:W-:Y:S01]  /*00b0*/  ULEA UR4, UR6, UR4, 0x18 ;  /* 0x0000000406047291 */ /* 0x000fe2000f8ec0ff */
[----:B0-----:R-:W-:-:S13]  /*00c0*/  ISETP.NE.AND P0, PT, R0, RZ, PT ;  /* 0x000000ff0000720c */ /* 0x001fda0003f05270 */
[----:B------:R-:W-:Y:S05]  /*00d0*/  @P0 BRA `(.L_x_1) ;  /* 0x00000000007c0947 */ /* 0x000fea0003800000 */
[----:B------:R-:W-:-:S13]  /*00e0*/  ELECT P0, URZ, PT ;  /* 0x0000000000ff782f */ /* 0x000fda0003800000 */
[----:B------:R-:W-:Y:S05]  /*00f0*/  @!P0 BRA `(.L_x_2) ;  /* 0x0000000000848947 */ /* 0x000fea0003800000 */
[----:B------:R-:W-:Y:S01]  /*0100*/  UMOV UR5, 0x8 ;  /* 0x0000000800057882 */ /* 0x000fe20000000000 */
[----:B------:R-:W-:Y:S02]  /*0110*/  IMAD.MOV.U32 R4, RZ, RZ, 0x1 ;  /* 0x00000001ff047424 */ /* 0x000fe400078e00ff */
[----:B------:R-:W-:Y:S02]  /*0120*/  IMAD.MOV.U32 R5, RZ, RZ, 0xff ;  /* 0x000000ffff057424 */ /* 0x000fe400078e00ff */
[----:B------:R-:W-:Y:S04]  /*0130*/  DEPBAR.LE SB0, 0x36 ;  /* 0x00008d800000791a */ /* 0x000fe80000000000 */
[----:B------:R-:W0:Y:S02]  /*0140*/  UTCATOMSWS.FIND_AND_SET.ALIGN UP0, UR5, UR5 ;  /* 0x00000005000575e3 */ /* 0x000e240008000800 */
[----:B0-----:R-:W-:-:S04]  /*0150*/  PLOP3.LUT P0, PT, PT, PT, UP0, 0x80, 0x8 ;  /* 0x000000000008781c */ /* 0x001fc80003f0f008 */
[----:B------:R-:W-:-:S04]  /*0160*/  SEL R0, RZ, 0xffffffff, !P0 ;  /* 0xffffffffff007807 */ /* 0x000fc80004000000 */
[----:B------:R-:W-:Y:S02]  /*0170*/  ISETP.NE.AND P0, PT, R0, RZ, PT ;  /* 0x000000ff0000720c */ /* 0x000fe40003f05270 */
[----:B------:R-:W-:-:S11]  /*0180*/  MOV R0, UR5 ;  /* 0x0000000500007c02 */ /* 0x000fd60008000f00 */
[----:B------:R-:W-:Y:S05]  /*0190*/  @P0 BRA `(.L_x_3) ;  /* 0x0000000000240947 */ /* 0x000fea0003800000 */
.L_x_4:
[----:B------:R-:W-:Y:S05]  /*01a0*/  NANOSLEEP 0x64 ;  /* 0x000000640000795d */ /* 0x000fea0003800000 */
[----:B------:R-:W-:-:S05]  /*01b0*/  UMOV UR5, 0x8 ;  /* 0x0000000800057882 */ /* 0x000fca0000000000 */
[----:B------:R-:W-:Y:S04]  /*01c0*/  DEPBAR.LE SB0, 0x36 ;  /* 0x00008d800000791a */ /* 0x000fe80000000000 */
[----:B------:R-:W0:Y:S02]  /*01d0*/  UTCATOMSWS.FIND_AND_SET.ALIGN UP0, UR5, UR5 ;  /* 0x00000005000575e3 */ /* 0x000e240008000800 */
[----:B0-----:R-:W-:-:S04]  /*01e0*/  PLOP3.LUT P0, PT, PT, PT, UP0, 0x80, 0x8 ;  /* 0x000000000008781c */ /* 0x001fc80003f0f008 */
[----:B------:R-:W-:-:S04]  /*01f0*/  SEL R0, RZ, 0xffffffff, !P0 ;  /* 0xffffffffff007807 */ /* 0x000fc80004000000 */
[----:B------:R-:W-:Y:S01]  /*0200*/  ISETP.NE.AND P0, PT, R0, RZ, PT ;  /* 0x000000ff0000720c */ /* 0x000fe20003f05270 */
[----:B------:R-:W-:-:S12]  /*0210*/  IMAD.U32 R0, RZ, RZ, UR5 ;  /* 0x00000005ff007e24 */ /* 0x000fd8000f8e00ff */
[----:B------:R-:W-:Y:S05]  /*0220*/  @!P0 BRA `(.L_x_4) ;  /* 0xfffffffc00dc8947 */ /* 0x000fea000383ffff */
.L_x_3:
[C---:B------:R-:W-:Y:S01]  /*0230*/  VIADD R3, R0.reuse, 0x10 ;  /* 0x0000001000037836 */ /* 0x040fe20000000000 */
[----:B------:R-:W-:Y:S01]  /*0240*/  UMOV UR5, 0x50 ;  /* 0x0000005000057882 */ /* 0x000fe20000000000 */
[----:B------:R-:W-:Y:S01]  /*0250*/  SHF.L.U32 R2, R5, R0, RZ ;  /* 0x0000000005027219 */ /* 0x000fe200000006ff */
[----:B------:R-:W-:Y:S01]  /*0260*/  ULEA UR5, UR6, UR5, 0x18 ;  /* 0x0000000506057291 */ /* 0x000fe2000f8ec0ff */
[----:B------:R-:W-:Y:S01]  /*0270*/  IMAD.SHL.U32 R0, R0, 0x20, RZ ;  /* 0x0000002000007824 */ /* 0x000fe200078e00ff */
[----:B------:R-:W-:-:S04]  /*0280*/  SHF.L.U32 R3, R4, R3, RZ ;  /* 0x0000000304037219 */ /* 0x000fc800000006ff */
[----:B------:R-:W-:-:S05]  /*0290*/  LOP3.LUT R2, R3, R2, RZ, 0xfc, !PT ;  /* 0x0000000203027212 */ /* 0x000fca00078efcff */
[----:B------:R0:W-:Y:S04]  /*02a0*/  ATOMS.OR RZ, [UR5], R2 ;  /* 0x00000002ffff798c */ /* 0x0001e8000b000005 */
[----:B------:R0:W-:Y:S01]  /*02b0*/  STS [UR4], R0 ;  /* 0x00000000ff007988 */ /* 0x0001e20008000804 */
[----:B------:R-:W-:Y:S05]  /*02c0*/  BRA `(.L_x_2) ;  /* 0x0000000000107947 */ /* 0x000fea0003800000 */
.L_x_1:
[----:B------:R-:W-:Y:S02]  /*02d0*/  MOV R0, 0xffffffff ;  /* 0xffffffff00007802 */ /* 0x000fe40000000f00 */
[----:B------:R-:W-:-:S03]  /*02e0*/  MOV R2, 0x310 ;  /* 0x0000031000027802 */ /* 0x000fc60000000f00 */
[----:B------:R0:W-:Y:S04]  /*02f0*/  STS [UR4], R0 ;  /* 0x00000000ff007988 */ /* 0x0001e80008000804 */
[----:B0-----:R-:W-:Y:S05]  /*0300*/  CALL.REL.NOINC `($__internal_1_$__cuda_sm10x_tcgen05_guardrail_trap_phase_invalid_during_alloc) ;  /* 0x0000006400cc7944 */ /* 0x001fea0003c00000 */
.L_x_2:
[----:B------:R-:W-:Y:S05]  /*0310*/  WARPSYNC.ALL ;  /* 0x0000000000007948 */ /* 0x000fea0003800000 */
[----:B------:R-:W-:Y:S01]  /*0320*/  NOP ;  /* 0x0000000000007918 */ /* 0x000fe20000000000 */
.L_x_0:
[----:B------:R-:W1:Y:S01]  /*0330*/  S2R R162, SR_TID.X ;  /* 0x0000000000a27919 */ /* 0x000e620000002100 */
[----:B------:R-:W2:Y:S01]  /*0340*/  S2UR UR4, SR_CgaCtaId ;  /* 0x00000000000479c3 */ /* 0x000ea20000008800 */
[----:B------:R-:W-:Y:S01]  /*0350*/  UMOV UR5, 0x400 ;  /* 0x0000040000057882 */ /* 0x000fe20000000000 */
[----:B------:R-:W3:Y:S06]  /*0360*/  LDCU.64 UR12, c[0x0][0x358] ;  /* 0x00006b00ff0c77ac */ /* 0x000eec0008000a00 */
[----:B------:R-:W-:Y:S08]  /*0370*/  BAR.SYNC.DEFER_BLOCKING 0x0 ;  /* 0x0000000000007b1d */ /* 0x000ff00000010000 */
[----:B------:R-:W4:Y:S01]  /*0380*/  LDC.64 R4, c[0x0][0x380] ;  /* 0x0000e000ff047b82 */ /* 0x000f220000000a00 */
[----:B--2---:R-:W-:Y:S01]  /*0390*/  ULEA UR5, UR4, UR5, 0x18 ;  /* 0x0000000504057291 */ /* 0x004fe2000f8ec0ff */
[----:B01----:R-:W-:-:S02]  /*03a0*/  LOP3.LUT R2, R162, 0x60, RZ, 0xc0, !PT ;  /* 0x00000060a2027812 */ /* 0x003fc400078ec0ff */
[----:B------:R-:W-:-:S06]  /*03b0*/  LOP3.LUT R164, R162, 0x1f, RZ, 0xc0, !PT ;  /* 0x0000001fa2a47812 */ /* 0x000fcc00078ec0ff */
[----:B------:R-:W0:Y:S01]  /*03c0*/  LDS R160, [UR5] ;  /* 0x00000005ffa07984 */ /* 0x000e220008000800 */
[----:B------:R-:W-:-:S04]  /*03d0*/  IMAD.SHL.U32 R166, R2, 0x4, RZ ;  /* 0x0000000402a67824 */ /* 0x000fc800078e00ff */
[----:B----4-:R-:W-:-:S04]  /*03e0*/  IMAD.WIDE.U32 R4, R166, 0x2, R4 ;  /* 0x00000002a6047825 */ /* 0x010fc800078e0004 */
[----:B------:R-:W-:Y:S01]  /*03f0*/  IMAD.WIDE.U32 R4, R164, 0x2, R4 ;  /* 0x00000002a4047825 */ /* 0x000fe200078e0004 */
[----:B------:R-:W-:Y:S06]  /*0400*/  BAR.SYNC.DEFER_BLOCKING 0x0 ;  /* 0x0000000000007b1d */ /* 0x000fec0000010000 */
[----:B---3--:R-:W-:Y:S05]  /*0410*/  @P1 BRA `(.L_x_5) ;  /* 0x0000000000181947 */ /* 0x008fea0003800000 */
[----:B------:R-:W-:Y:S01]  /*0420*/  ELECT P0, URZ, PT ;  /* 0x0000000000ff782f */ /* 0x000fe20003800000 */
[----:B------:R-:W-:Y:S01]  /*0430*/  IMAD.MOV.U32 R0, RZ, RZ, 0x1 ;  /* 0x00000001ff007424 */ /* 0x000fe200078e00ff */
[----:B------:R-:W-:Y:S01]  /*0440*/  UMOV UR6, 0x40 ;  /* 0x0000004000067882 */ /* 0x000fe20000000000 */
[----:B------:R-:W-:Y:S01]  /*0450*/  UVIRTCOUNT.DEALLOC.SMPOOL 0x80 ;  /* 0x000000800000784c */ /* 0x000fe20000000000 */
[----:B------:R-:W-:-:S09]  /*0460*/  ULEA UR6, UR4, UR6, 0x18 ;  /* 0x0000000604067291 */ /* 0x000fd2000f8ec0ff */
[----:B------:R1:W-:Y:S03]  /*0470*/  @P0 STS.U8 [UR6], R0 ;  /* 0x00000000ff000988 */ /* 0x0003e60008000006 */
.L_x_5:
[----:B------:R-:W2:Y:S04]  /*0480*/  LDG.E.U16 R7, desc[UR12][R4.64] ;  /* 0x0000000c04077981 */ /* 0x000ea8000c1e1500 */
[----:B------:R-:W3:Y:S04]  /*0490*/  LDG.E.U16 R6, desc[UR12][R4.64+0x78c0] ;  /* 0x0078c00c04067981 */ /* 0x000ee8000c1e1500 */
[----:B------:R-:W4:Y:S04]  /*04a0*/  LDG.E.U16 R8, desc[UR12][R4.64+0x7c00] ;  /* 0x007c000c04087981 */ /* 0x000f28000c1e1500 */
[----:B------:R-:W5:Y:S04]  /*04b0*/  LDG.E.U16 R9, desc[UR12][R4.64+0x40] ;  /* 0x0000400c04097981 */ /* 0x000f68000c1e1500 */
[----:B------:R-:W2:Y:S04]  /*04c0*/  LDG.E.U16 R11, desc[UR12][R4.64+0x80] ;  /* 0x0000800c040b7981 */ /* 0x000ea8000c1e1500 */
        /* <DEDUP_REMOVED lines=122> */
[----:B------:R-:W3:Y:S04]  /*0c70*/  LDG.E.U16 R14, desc[UR12][R4.64+0x7cc0] ;  /* 0x007cc00c040e7981 */ /* 0x000ee8000c1e1500 */
[----:B------:R-:W4:Y:S04]  /*0c80*/  LDG.E.U16 R16, desc[UR12][R4.64+0x8000] ;  /* 0x0080000c04107981 */ /* 0x000f28000c1e1500 */
[----:B------:R-:W4:Y:S04]  /*0c90*/  LDG.E.U16 R18, desc[UR12][R4.64+0x8040] ;  /* 0x0080400c04127981 */ /* 0x000f28000c1e1500 */
[----:B------:R-:W4:Y:S04]  /*0ca0*/  LDG.E.U16 R20, desc[UR12][R4.64+0x8080] ;  /* 0x0080800c04147981 */ /* 0x000f28000c1e1500 */
[----:B------:R-:W5:Y:S04]  /*0cb0*/  LDG.E.U16 R22, desc[UR12][R4.64+0x80c0] ;  /* 0x0080c00c04167981 */ /* 0x000f68000c1e1500 */
        /* <DEDUP_REMOVED lines=67> */
[----:B------:R-:W5:Y:S01]  /*10f0*/  LDG.E.U16 R158, desc[UR12][R4.64+0xc4c0] ;  /* 0x00c4c00c049e7981 */ /* 0x000f62000c1e1500 */
[----:B-1----:R-:W-:Y:S01]  /*1100*/  IMAD R0, R164, 0x2, R166 ;  /* 0x00000002a4007824 */ /* 0x002fe200078e02a6 */
[----:B------:R-:W-:Y:S01]  /*1110*/  SHF.R.U32.HI R3, RZ, 0x1, R2 ;  /* 0x00000001ff037819 */ /* 0x000fe20000011602 */
[----:B------:R-:W1:Y:S03]  /*1120*/  LDCU.64 UR6, c[0x0][0x380] ;  /* 0x00007000ff0677ac */ /* 0x000e660008000a00 */
[----:B------:R-:W-:-:S05]  /*1130*/  LOP3.LUT R0, R0, R3, RZ, 0x3c, !PT ;  /* 0x0000000300007212 */ /* 0x000fca00078e3cff */
[----:B--2---:R-:W-:Y:S04]  /*1140*/  STS.U16 [R0+UR5], R7 ;  /* 0x0000000700007988 */ /* 0x004fe80008000405 */
[----:B---3--:R2:W-:Y:S02]  /*1150*/  STS.U16 [R0+UR5+0xbc40], R6 ;  /* 0x00bc400600007988 */ /* 0x0085e40008000405 */
[----:B--2---:R-:W2:Y:S02]  /*1160*/  LDC.64 R6, c[0x0][0x388] ;  /* 0x0000e200ff067b82 */ /* 0x004ea40000000a00 */
[----:B----4-:R3:W-:Y:S04]  /*1170*/  STS.U16 [R0+UR5+0x3e40], R8 ;  /* 0x003e400800007988 */ /* 0x0107e80008000405 */
[----:B-----5:R4:W-:Y:S01]  /*1180*/  STS.U16 [R0+UR5+0x40], R9 ;  /* 0x0000400900007988 */ /* 0x0209e20008000405 */
[----:B---3--:R-:W-:-:S04]  /*1190*/  SHF.L.U32 R8, R162, 0x2, RZ ;  /* 0x00000002a2087819 */ /* 0x008fc800000006ff */
[----:B----4-:R-:W-:-:S04]  /*11a0*/  LOP3.LUT R9, R8, 0x180, RZ, 0xc0, !PT ;  /* 0x0000018008097812 */ /* 0x010fc800078ec0ff */
[----:B-1----:R-:W-:-:S04]  /*11b0*/  LEA R8, P0, R9, UR6, 0x1 ;  /* 0x0000000609087c11 */ /* 0x002fc8000f8008ff */
[----:B------:R-:W-:Y:S01]  /*11c0*/  LEA.HI.X R9, R9, UR7, RZ, 0x1, P0 ;  /* 0x0000000709097c11 */ /* 0x000fe200080f0cff */
[----:B--2---:R-:W-:-:S04]  /*11d0*/  IMAD.WIDE.U32 R6, R166, 0x2, R6 ;  /* 0x00000002a6067825 */ /* 0x004fc800078e0006 */
[C---:B------:R-:W-:Y:S01]  /*11e0*/  IMAD.WIDE.U32 R8, R164.reuse, 0x2, R8 ;  /* 0x00000002a4087825 */ /* 0x040fe200078e0008 */
[----:B------:R1:W-:Y:S03]  /*11f0*/  STS.U16 [R0+UR5+0x8000], R11 ;  /* 0x0080000b00007988 */ /* 0x0003e60008000405 */
[----:B------:R-:W-:Y:S01]  /*1200*/  IMAD.WIDE.U32 R6, R164, 0x2, R6 ;  /* 0x00000002a4067825 */ /* 0x000fe200078e0006 */
[----:B------:R2:W-:Y:S04]  /*1210*/  STS.U16 [R0+UR5+0x8040], R13 ;  /* 0x0080400d00007988 */ /* 0x0005e80008000405 */
        /* <DEDUP_REMOVED lines=179> */
[----:B------:R-:W-:Y:S04]  /*1d50*/  STS.U16 [R0+UR5+0x5c40], R130 ;  /* 0x005c408200007988 */ /* 0x000fe80008000405 */
        /* <DEDUP_REMOVED lines=14> */
[----:B-1----:R-:W5:Y:S04]  /*1e40*/  LDG.E.U16 R11, desc[UR12][R4.64+0xc800] ;  /* 0x00c8000c040b7981 */ /* 0x002f68000c1e1500 */
[----:B--2---:R-:W2:Y:S04]  /*1e50*/  LDG.E.U16 R13, desc[UR12][R4.64+0xc840] ;  /* 0x00c8400c040d7981 */ /* 0x004ea8000c1e1500 */
[----:B---3--:R-:W3:Y:S04]  /*1e60*/  LDG.E.U16 R15, desc[UR12][R4.64+0xc880] ;  /* 0x00c8800c040f7981 */ /* 0x008ee8000c1e1500 */
[----:B----4-:R-:W4:Y:S04]  /*1e70*/  LDG.E.U16 R17, desc[UR12][R4.64+0xc8c0] ;  /* 0x00c8c00c04117981 */ /* 0x010f28000c1e1500 */
[----:B-----5:R-:W5:Y:S04]  /*1e80*/  LDG.E.U16 R19, desc[UR12][R4.64+0xcc00] ;  /* 0x00cc000c04137981 */ /* 0x020f68000c1e1500 */
[----:B0-----:R-:W2:Y:S04]  /*1e90*/  LDG.E.U16 R21, desc[UR12][R4.64+0xcc40] ;  /* 0x00cc400c04157981 */ /* 0x001ea8000c1e1500 */
        /* <DEDUP_REMOVED lines=178> */
[----:B------:R-:W-:Y:S01]  /*29c0*/  LOP3.LUT P2, RZ, R162, 0x7f, RZ, 0xc0, !PT ;  /* 0x0000007fa2ff7812 */ /* 0x000fe2000784c0ff */
[----:B------:R-:W-:Y:S01]  /*29d0*/  UMOV UR8, 0x1 ;  /* 0x0000000100087882 */ /* 0x000fe20000000000 */
[----:B------:R-:W-:-:S11]  /*29e0*/  SHF.R.U32.HI R128, RZ, 0x5, R162 ;  /* 0x00000005ff807819 */ /* 0x000fd600000116a2 */
[----:B------:R-:W-:-:S05]  /*29f0*/  VOTEU.ALL UP0, P2 ;  /* 0x0000000000ff7886 */ /* 0x000fca0001000000 */
[----:B------:R-:W-:-:S04]  /*2a00*/  @!UP0 UIADD3 UR8, UPT, UPT, -UR8, 0x100000, URZ ;  /* 0x0010000008088890 */ /* 0x000fc8000fffe1ff */
[----:B------:R-:W-:Y:S02]  /*2a10*/  @!UP0 USHF.L.U32 UR9, UR8, 0xb, URZ ;  /* 0x0000000b08098899 */ /* 0x000fe400080006ff */
[----:B------:R-:W-:Y:S01]  /*2a20*/  @!UP0 USHF.L.U32 UR8, UR8, 0x1, URZ ;  /* 0x0000000108088899 */ /* 0x000fe200080006ff */
[----:B------:R-:W-:Y:S01]  /*2a30*/  VOTEU.ALL UP1, P2 ;  /* 0x0000000000ff7886 */ /* 0x000fe20001020000 */
[----:B------:R-:W-:Y:S01]  /*2a40*/  R2UR UR6, R128 ;  /* 0x00000000800672ca */ /* 0x000fe200000e0000 */
[----:B------:R-:W-:Y:S04]  /*2a50*/  STS.U16 [R0+UR5+0x6400], R11 ;  /* 0x0064000b00007988 */ /* 0x000fe80008000405 */
[----:B--2---:R-:W-:Y:S04]  /*2a60*/  STS.U16 [R0+UR5+0x6440], R13 ;  /* 0x0064400d00007988 */ /* 0x004fe80008000405 */
[----:B---3--:R-:W-:Y:S04]  /*2a70*/  STS.U16 [R0+UR5+0xe400], R15 ;  /* 0x00e4000f00007988 */ /* 0x008fe80008000405 */
[----:B----4-:R-:W-:Y:S04]  /*2a80*/  STS.U16 [R0+UR5+0xe440], R17 ;  /* 0x00e4401100007988 */ /* 0x010fe80008000405 */
[----:B-----5:R-:W-:Y:S04]  /*2a90*/  STS.U16 [R0+UR5+0x6640], R19 ;  /* 0x0066401300007988 */ /* 0x020fe80008000405 */
        /* <DEDUP_REMOVED lines=178> */
[----:B------:R1:W-:Y:S01]  /*35c0*/  STS.U16 [R0+UR5+0x17e00], R126 ;  /* 0x017e007e00007988 */ /* 0x0003e20008000405 */
[----:B------:R2:W-:Y:S06]  /*35d0*/  MEMBAR.ALL.CTA ;  /* 0x0000000000007992 */ /* 0x0005ec0000008000 */
[----:B--2---:R-:W-:Y:S04]  /*35e0*/  FENCE.VIEW.ASYNC.S ;  /* 0x00000000000073c6 */ /* 0x004fe80000000000 */
[----:B------:R-:W2:Y:S02]  /*35f0*/  FENCE.VIEW.ASYNC.S ;  /* 0x00000000000073c6 */ /* 0x000ea40000000000 */
[----:B--2---:R1:W2:Y:S01]  /*3600*/  @!UP1 SYNCS.EXCH.64 URZ, [UR5+0x18000], UR8 ;  /* 0x0180000805ff95b2 */ /* 0x0042a20008000100 */
[----:B------:R-:W-:Y:S01]  /*3610*/  UISETP.NE.U32.AND UP0, UPT, UR6, URZ, UPT ;  /* 0x000000ff0600728c */ /* 0x000fe2000bf05070 */
[----:B------:R-:W-:-:S02]  /*3620*/  R2UR UR7, R160 ;  /* 0x00000000a00772ca */ /* 0x000fc400000e0000 */
[----:B0-----:R-:W-:Y:S01]  /*3630*/  LOP3.LUT R4, R162, 0x7f, RZ, 0xc0, !PT ;  /* 0x0000007fa2047812 */ /* 0x001fe200078ec0ff */
[----:B--2---:R-:W-:Y:S06]  /*3640*/  BAR.SYNC.DEFER_BLOCKING 0x0 ;  /* 0x0000000000007b1d */ /* 0x004fec0000010000 */
[----:B-1----:R-:W-:Y:S06]  /*3650*/  BRA.U UP0, `(.L_x_6) ;  /* 0x00000005006c7547 */ /* 0x002fec000b800000 */
[----:B------:R-:W-:Y:S02]  /*3660*/  USHF.R.U32.HI UR10, URZ, 0x4, UR5 ;  /* 0x00000004ff0a7899 */ /* 0x000fe40008011605 */
[----:B------:R-:W-:Y:S02]  /*3670*/  UIADD3 UR9, UPT, UPT, UR5, 0x10000, URZ ;  /* 0x0001000005097890 */ /* 0x000fe4000fffe0ff */
[----:B------:R-:W-:Y:S02]  /*3680*/  USGXT.U32 UR10, UR10, 0xe ;  /* 0x0000000e0a0a789a */ /* 0x000fe40008000000 */
[----:B------:R-:W-:Y:S02]  /*3690*/  USHF.R.U32.HI UR9, URZ, 0x4, UR9 ;  /* 0x00000004ff097899 */ /* 0x000fe40008011609 */
[----:B------:R-:W-:Y:S02]  /*36a0*/  UIADD3 UR42, UP0, UPT, UR10, 0x2, URZ ;  /* 0x000000020a2a7890 */ /* 0x000fe4000ff1e0ff */
[----:B------:R-:W-:Y:S01]  /*36b0*/  USGXT.U32 UR50, UR9, 0xe ;  /* 0x0000000e0932789a */ /* 0x000fe20008000000 */
[----:B------:R-:W-:Y:S01]  /*36c0*/  UMOV UR8, URZ ;  /* 0x000000ff00087c82 */ /* 0x000fe20008000000 */
[----:B------:R-:W-:Y:S01]  /*36d0*/  UMOV UR11, URZ ;  /* 0x000000ff000b7c82 */ /* 0x000fe20008000000 */
[----:B------:R-:W-:-:S02]  /*36e0*/  UIADD3.X UR43, UPT, UPT, UR8, 0x40004040, URZ, UP0, !UPT ;  /* 0x40004040082b7890 */ /* 0x000fc400087fe4ff */
[----:B------:R-:W-:Y:S02]  /*36f0*/  UIADD3 UR46, UP0, UPT, UR50, 0x4000080, URZ ;  /* 0x04000080322e7890 */ /* 0x000fe4000ff1e0ff */
[----:B------:R-:W-:Y:S02]  /*3700*/  ULOP3.LUT UR50, UR50, 0x4000000, URZ, 0xfc, !UPT ;  /* 0x0400000032327892 */ /* 0x000fe4000f8efcff */
[----:B------:R-:W-:Y:S02]  /*3710*/  UIADD3.X UR47, UPT, UPT, UR11, 0x40004040, URZ, UP0, !UPT ;  /* 0x400040400b2f7890 */ /* 0x000fe400087fe4ff */
[----:B------:R-:W-:Y:S02]  /*3720*/  UIADD3.64 UR52, UPT, UPT, UR42, 0x2, URZ ;  /* 0x000000022a347897 */ /* 0x000fe4000fffe0ff */
[----:B------:R-:W-:Y:S02]  /*3730*/  UIADD3.64 UR66, UPT, UPT, UR46, 0x80, URZ ;  /* 0x000000802e427897 */ /* 0x000fe4000fffe0ff */
[----:B------:R-:W-:-:S02]  /*3740*/  UIADD3.64 UR54, UPT, UPT, UR42, 0x4, URZ ;  /* 0x000000042a367897 */ /* 0x000fc4000fffe0ff */
[----:B------:R-:W-:Y:S01]  /*3750*/  UIADD3.64 UR70, UPT, UPT, UR46, 0x100, URZ ;  /* 0x000001002e467897 */ /* 0x000fe2000fffe0ff */
[----:B------:R-:W-:Y:S01]  /*3760*/  UMOV UR34, 0x0 ;  /* 0x0000000000227882 */ /* 0x000fe20000000000 */
[----:B------:R-:W-:Y:S01]  /*3770*/  UMOV UR35, 0x8210010 ;  /* 0x0821001000237882 */ /* 0x000fe20000000000 */
[----:B------:R-:W-:Y:S01]  /*3780*/  UMOV UR11, 0x40004040 ;  /* 0x40004040000b7882 */ /* 0x000fe20000000000 */
[----:B------:R-:W-:Y:S01]  /*3790*/  UMOV UR51, 0x40004040 ;  /* 0x4000404000337882 */ /* 0x000fe20000000000 */
[----:B------:R-:W-:Y:S01]  /*37a0*/  UMOV UR28, 0x0 ;  /* 0x00000000001c7882 */ /* 0x000fe20000000000 */
[----:B------:R-:W-:Y:S01]  /*37b0*/  UMOV UR29, 0x8210010 ;  /* 0x08210010001d7882 */ /* 0x000fe20000000000 */
[----:B------:R-:W-:Y:S01]  /*37c0*/  UMOV UR32, 0x0 ;  /* 0x0000000000207882 */ /* 0x000fe20000000000 */
[----:B------:R-:W-:Y:S01]  /*37d0*/  UMOV UR33, 0x8210010 ;  /* 0x0821001000217882 */ /* 0x000fe20000000000 */
[----:B------:R0:W-:Y:S01]  /*37e0*/  UTCHMMA gdesc[UR10], gdesc[UR50], tmem[UR7], tmem[UR34], idesc[UR35], !UPT ;  /* 0x00ff22320a0075ea */ /* 0x0001e2000f800007 */
[----:B------:R-:W-:-:S02]  /*37f0*/  UIADD3.64 UR56, UPT, UPT, UR42, 0x7fe, URZ ;  /* 0x000007fe2a387897 */ /* 0x000fc4000fffe0ff */
[----:B------:R-:W-:Y:S01]  /*3800*/  UTCHMMA gdesc[UR42], gdesc[UR46], tmem[UR7], tmem[UR28], idesc[UR29], UPT ;  /* 0x00ff1c2e2a0075ea */ /* 0x000fe2000b800007 */
[----:B------:R-:W-:Y:S01]  /*3810*/  UMOV UR20, 0x0 ;  /* 0x0000000000147882 */ /* 0x000fe20000000000 */
[----:B------:R-:W-:Y:S01]  /*3820*/  UMOV UR21, 0x8210010 ;  /* 0x0821001000157882 */ /* 0x000fe20000000000 */
[----:B------:R1:W-:Y:S01]  /*3830*/  UTCHMMA gdesc[UR52], gdesc[UR66], tmem[UR7], tmem[UR32], idesc[UR33], UPT ;  /* 0x00ff2042340075ea */ /* 0x0003e2000b800007 */
[----:B------:R-:W-:Y:S01]  /*3840*/  UIADD3.64 UR58, UPT, UPT, UR42, 0x800, URZ ;  /* 0x000008002a3a7897 */ /* 0x000fe2000fffe0ff */
[----:B------:R2:W-:Y:S01]  /*3850*/  UTCHMMA gdesc[UR54], gdesc[UR70], tmem[UR7], tmem[UR20], idesc[UR21], UPT ;  /* 0x00ff1446360075ea */ /* 0x0005e2000b800007 */
[----:B------:R-:W-:Y:S02]  /*3860*/  UIADD3.64 UR60, UPT, UPT, UR42, 0x802, URZ ;  /* 0x000008022a3c7897 */ /* 0x000fe4000fffe0ff */
[----:B0-----:R-:W-:Y:S02]  /*3870*/  UIADD3.64 UR34, UPT, UPT, UR46, 0x180, URZ ;  /* 0x000001802e227897 */ /* 0x001fe4000fffe0ff */
[----:B------:R-:W-:-:S02]  /*3880*/  UIADD3.64 UR62, UPT, UPT, UR42, 0x804, URZ ;  /* 0x000008042a3e7897 */ /* 0x000fc4000fffe0ff */
[----:B------:R-:W-:Y:S02]  /*3890*/  UIADD3 UR77, UPT, UPT, UR7, 0x80, URZ ;  /* 0x00000080074d7890 */ /* 0x000fe4000fffe0ff */
[----:B-1----:R-:W-:Y:S02]  /*38a0*/  UIADD3.64 UR52, UPT, UPT, UR46, 0x200, URZ ;  /* 0x000002002e347897 */ /* 0x002fe4000fffe0ff */
[----:B------:R-:W-:Y:S02]  /*38b0*/  UIADD3.64 UR32, UPT, UPT, UR46, 0x280, URZ ;  /* 0x000002802e207897 */ /* 0x000fe4000fffe0ff */
[----:B--2---:R-:W-:Y:S02]  /*38c0*/  UIADD3.64 UR54, UPT, UPT, UR46, 0x300, URZ ;  /* 0x000003002e367897 */ /* 0x004fe4000fffe0ff */
[----:B------:R-:W-:Y:S02]  /*38d0*/  UIADD3.64 UR64, UPT, UPT, UR42, 0x3fe, URZ ;  /* 0x000003fe2a407897 */ /* 0x000fe4000fffe0ff */
[----:B------:R-:W-:-:S02]  /*38e0*/  UIADD3 UR76, UPT, UPT, UR7, 0x80, URZ ;  /* 0x00000080074c7890 */ /* 0x000fc4000fffe0ff */
[----:B------:R-:W-:Y:S01]  /*38f0*/  UIADD3.64 UR68, UPT, UPT, UR42, 0x400, URZ ;  /* 0x000004002a447897 */ /* 0x000fe2000fffe0ff */
[----:B------:R-:W-:Y:S01]  /*3900*/  UMOV UR26, 0x0 ;  /* 0x00000000001a7882 */ /* 0x000fe20000000000 */
[----:B------:R-:W-:Y:S01]  /*3910*/  UMOV UR27, 0x8210010 ;  /* 0x08210010001b7882 */ /* 0x000fe20000000000 */
[----:B------:R-:W-:Y:S02]  /*3920*/  UIADD3 UR75, UPT, UPT, UR7, 0x80, URZ ;  /* 0x00000080074b7890 */ /* 0x000fe4000fffe0ff */
[----:B------:R0:W-:Y:S01]  /*3930*/  UTCHMMA gdesc[UR56], gdesc[UR34], tmem[UR7], tmem[UR26], idesc[UR27], UPT ;  /* 0x00ff1a22380075ea */ /* 0x0001e2000b800007 */
[----:B------:R-:W-:Y:S02]  /*3940*/  UIADD3.64 UR10, UPT, UPT, UR42, 0x402, URZ ;  /* 0x000004022a0a7897 */ /* 0x000fe4000fffe0ff */
[----:B------:R-:W-:Y:S02]  /*3950*/  UIADD3 UR74, UPT, UPT, UR7, 0x80, URZ ;  /* 0x00000080074a7890 */ /* 0x000fe4000fffe0ff */
[----:B------:R-:W-:Y:S01]  /*3960*/  UIADD3.64 UR28, UPT, UPT, UR42, 0x404, URZ ;  /* 0x000004042a1c7897 */ /* 0x000fe2000fffe0ff */
[----:B------:R-:W-:Y:S01]  /*3970*/  UMOV UR14, 0x0 ;  /* 0x00000000000e7882 */ /* 0x000fe20000000000 */
[----:B------:R-:W-:Y:S01]  /*3980*/  UMOV UR15, 0x8210010 ;  /* 0x08210010000f7882 */ /* 0x000fe20000000000 */
[----:B------:R-:W-:-:S02]  /*3990*/  UIADD3 UR73, UPT, UPT, UR7, 0x80, URZ ;  /* 0x0000008007497890 */ /* 0x000fc4000fffe0ff */
[----:B------:R1:W-:Y:S01]  /*39a0*/  UTCHMMA gdesc[UR58], gdesc[UR52], tmem[UR7], tmem[UR14], idesc[UR15], UPT ;  /* 0x00ff0e343a0075ea */ /* 0x0003e2000b800007 */
[----:B------:R-:W-:Y:S01]  /*39b0*/  UIADD3.64 UR20, UPT, UPT, UR42, 0xbfe, URZ ;  /* 0x00000bfe2a147897 */ /* 0x000fe2000fffe0ff */
[----:B------:R-:W-:Y:S01]  /*39c0*/  UMOV UR24, 0x0 ;  /* 0x0000000000187882 */ /* 0x000fe20000000000 */
[----:B------:R-:W-:Y:S01]  /*39d0*/  UMOV UR25, 0x8210010 ;  /* 0x0821001000197882 */ /* 0x000fe20000000000 */
[----:B------:R-:W-:Y:S02]  /*39e0*/  UIADD3 UR72, UPT, UPT, UR7, 0x80, URZ ;  /* 0x0000008007487890 */ /* 0x000fe4000fffe0ff */
[----:B------:R1:W-:Y:S01]  /*39f0*/  UTCHMMA gdesc[UR60], gdesc[UR32], tmem[UR7], tmem[UR24], idesc[UR25], UPT ;  /* 0x00ff18203c0075ea */ /* 0x0003e2000b800007 */
[----:B0-----:R-:W-:Y:S01]  /*3a00*/  UIADD3.64 UR56, UPT, UPT, UR42, 0xc00, URZ ;  /* 0x00000c002a387897 */ /* 0x001fe2000fffe0ff */
[----:B------:R-:W-:Y:S01]  /*3a10*/  UMOV UR38, 0x0 ;  /* 0x0000000000267882 */ /* 0x000fe20000000000 */
[----:B------:R-:W-:Y:S01]  /*3a20*/  UMOV UR39, 0x8210010 ;  /* 0x0821001000277882 */ /* 0x000fe20000000000 */
[----:B------:R-:W-:-:S02]  /*3a30*/  UIADD3 UR9, UPT, UPT, UR7, 0x80, URZ ;  /* 0x0000008007097890 */ /* 0x000fc4000fffe0ff */
[----:B------:R1:W-:Y:S01]  /*3a40*/  UTCHMMA gdesc[UR62], gdesc[UR54], tmem[UR7], tmem[UR38], idesc[UR39], UPT ;  /* 0x00ff26363e0075ea */ /* 0x0003e2000b800007 */
[----:B------:R-:W-:Y:S01]  /*3a50*/  UIADD3.64 UR26, UPT, UPT, UR42, 0xc02, URZ ;  /* 0x00000c022a1a7897 */ /* 0x000fe2000fffe0ff */
[----:B------:R-:W-:Y:S01]  /*3a60*/  UMOV UR22, 0x0 ;  /* 0x0000000000167882 */ /* 0x000fe20000000000 */
[----:B------:R-:W-:Y:S01]  /*3a70*/  UMOV UR23, 0x8210010 ;  /* 0x0821001000177882 */ /* 0x000fe20000000000 */
[----:B------:R-:W-:Y:S01]  /*3a80*/  UIADD3 UR8, UPT, UPT, UR7, 0x80, URZ ;  /* 0x0000008007087890 */ /* 0x000fe2000fffe0ff */
[----:B------:R1:W-:Y:S01]  /*3a90*/  UTCHMMA gdesc[UR64], gdesc[UR50], tmem[UR77], tmem[UR22], idesc[UR23], !UPT ;  /* 0x00ff1632400075ea */ /* 0x0003e2000f80004d */
[----:B------:R-:W-:Y:S01]  /*3aa0*/  UIADD3.64 UR42, UPT, UPT, UR42, 0xc04, URZ ;  /* 0x00000c042a2a7897 */ /* 0x000fe2000fffe0ff */
[----:B------:R-:W-:Y:S01]  /*3ab0*/  UMOV UR16, 0x0 ;  /* 0x0000000000107882 */ /* 0x000fe20000000000 */
[----:B------:R-:W-:Y:S01]  /*3ac0*/  UMOV UR17, 0x8210010 ;  /* 0x0821001000117882 */ /* 0x000fe20000000000 */
[----:B------:R-:W-:Y:S01]  /*3ad0*/  UMOV UR18, 0x0 ;  /* 0x0000000000127882 */ /* 0x000fe20000000000 */
[----:B------:R-:W-:Y:S01]  /*3ae0*/  UMOV UR19, 0x8210010 ;  /* 0x0821001000137882 */ /* 0x000fe20000000000 */
[----:B------:R-:W-:Y:S01]  /*3af0*/  UMOV UR36, 0x0 ;  /* 0x0000000000247882 */ /* 0x000fe20000000000 */
[----:B------:R-:W-:Y:S01]  /*3b00*/  UMOV UR37, 0x8210010 ;  /* 0x0821001000257882 */ /* 0x000fe20000000000 */
[----:B------:R1:W-:Y:S01]  /*3b10*/  UTCHMMA gdesc[UR68], gdesc[UR46], tmem[UR76], tmem[UR16], idesc[UR17], UPT ;  /* 0x00ff102e440075ea */ /* 0x0003e2000b80004c */
        /* <DEDUP_REMOVED lines=12> */
[----:B------:R1:W-:Y:S01]  /*3be0*/  UTCHMMA gdesc[UR26], gdesc[UR32], tmem[UR9], tmem[UR44], idesc[UR45], UPT ;  /* 0x00ff2c201a0075ea */ /* 0x0003e2000b800009 */
[----:B------:R1:W-:Y:S01]  /*3bf0*/  UTCHMMA gdesc[UR42], gdesc[UR54], tmem[UR8], tmem[UR48], idesc[UR49], UPT ;  /* 0x00ff30362a0075ea */ /* 0x0003e2000b800008 */
[----:B------:R-:W-:Y:S01]  /*3c00*/  NOP ;  /* 0x0000000000007918 */ /* 0x000fe20000000000 */
.L_x_6:
[----:B------:R-:W-:Y:S01]  /*3c10*/  ELECT P0, URZ, PT ;  /* 0x0000000000ff782f */ /* 0x000fe20003800000 */
[----:B-1----:R-:W-:-:S03]  /*3c20*/  UIADD3 UR8, UPT, UPT, UR5, 0x18000, URZ ;  /* 0x0001800005087890 */ /* 0x002fc6000fffe0ff */
[----:B------:R-:W-:Y:S01]  /*3c30*/  ISETP.LT.U32.AND P0, PT, R4, 0x20, P0 ;  /* 0x000000200400780c */ /* 0x000fe20000701070 */
[----:B------:R-:W-:Y:S01]  /*3c40*/  UMOV UR9, URZ ;  /* 0x000000ff00097c82 */ /* 0x000fe20008000000 */
[----:B------:R-:W-:-:S04]  /*3c50*/  USHF.L.U32 UR6, UR6, 0x15, URZ ;  /* 0x0000001506067899 */ /* 0x000fc800080006ff */
[----:B------:R-:W-:-:S04]  /*3c60*/  ULOP3.LUT UR6, UR6, 0x600000, URZ, 0xc0, !UPT ;  /* 0x0060000006067892 */ /* 0x000fc8000f8ec0ff */
[----:B------:R-:W-:-:S03]  /*3c70*/  UIADD3 UR6, UPT, UPT, UR7, UR6, URZ ;  /* 0x0000000607067290 */ /* 0x000fc6000fffe0ff */
[----:B------:R-:W-:Y:S01]  /*3c80*/  VOTEU.ANY UP0, P0 ;  /* 0x0000000000ff7886 */ /* 0x000fe20000000100 */
[----:B------:R-:W-:-:S04]  /*3c90*/  VOTEU.ANY UP1, P0 ;  /* 0x0000000000ff7886 */ /* 0x000fc80000020100 */
[----:B------:R-:W-:Y:S02]  /*3ca0*/  @UP0 UMOV UR8, UR8 ;  /* 0x0000000800080c82 */ /* 0x000fe40008000000 */
[----:B------:R0:W-:Y:S01]  /*3cb0*/  @UP1 UTCBAR [UR8], URZ ;  /* 0x000000ff080013e9 */ /* 0x0001e200080000ff */
[----:B------:R-:W-:Y:S06]  /*3cc0*/  BAR.SYNC.DEFER_BLOCKING 0x0 ;  /* 0x0000000000007b1d */ /* 0x000fec0000010000 */
[----:B------:R-:W1:Y:S02]  /*3cd0*/  SYNCS.PHASECHK.TRANS64.TRYWAIT P0, [UR5+0x18000], RZ ;  /* 0x018000ffff0075a7 */ /* 0x000e640008001105 */
[----:B01----:R-:W-:Y:S05]  /*3ce0*/  @!P0 BRA `(.L_x_7) ;  /* 0x0000002c003c8947 */ /* 0x003fea0003800000 */
.L_x_11:
[----:B------:R-:W-:Y:S06]  /*3cf0*/  BAR.SYNC.DEFER_BLOCKING 0x0 ;  /* 0x0000000000007b1d */ /* 0x000fec0000010000 */
[----:B------:R-:W0:Y:S01]  /*3d00*/  LDCU.64 UR8, c[0x0][0x390] ;  /* 0x00007200ff0877ac */ /* 0x000e220008000a00 */
[----:B------:R-:W1:Y:S01]  /*3d10*/  LDTM.x64 R68, tmem[UR6] ;  /* 0x00000006004479ee */ /* 0x000e620008340000 */
[----:B------:R-:W2:Y:S01]  /*3d20*/  LDTM.x64 R132, tmem[UR6+0x40] ;  /* 0x00004006008479ee */ /* 0x000ea20008340000 */
[----:B------:R-:W3:Y:S01]  /*3d30*/  S2R R198, SR_TID.X ;  /* 0x0000000000c67919 */ /* 0x000ee20000002100 */
[----:B------:R-:W4:Y:S01]  /*3d40*/  LDCU.64 UR10, c[0x0][0x390] ;  /* 0x00007200ff0a77ac */ /* 0x000f220008000a00 */
[----:B------:R-:W5:Y:S01]  /*3d50*/  @!P2 SYNCS.CCTL.IV [UR5+0x18000] ;  /* 0x01800000ff00a9b1 */ /* 0x000f620008000005 */
[----:B-1----:R-:W-:Y:S01]  /*3d60*/  IMAD.MOV.U32 R66, RZ, RZ, R69 ;  /* 0x000000ffff427224 */ /* 0x002fe200078e0045 */
[----:B--2---:R-:W-:Y:S01]  /*3d70*/  STL.64 [R1+0x130], R194 ;  /* 0x000130c201007387 */ /* 0x004fe20000100a00 */
[----:B------:R-:W-:Y:S01]  /*3d80*/  MOV R64, R71 ;  /* 0x0000004700407202 */ /* 0x000fe20000000f00 */
[----:B------:R-:W-:Y:S01]  /*3d90*/  IMAD.MOV.U32 R67, RZ, RZ, R68 ;  /* 0x000000ffff437224 */ /* 0x000fe200078e0044 */
[----:B------:R-:W-:Y:S01]  /*3da0*/  MOV R60, R75 ;  /* 0x0000004b003c7202 */ /* 0x000fe20000000f00 */
[----:B------:R-:W-:Y:S01]  /*3db0*/  STL.64 [R1+0x128], R192 ;  /* 0x000128c001007387 */ /* 0x000fe20000100a00 */
[----:B------:R-:W-:Y:S01]  /*3dc0*/  IMAD.MOV.U32 R65, RZ, RZ, R70 ;  /* 0x000000ffff417224 */ /* 0x000fe200078e0046 */
[----:B------:R-:W-:Y:S01]  /*3dd0*/  MOV R56, R79 ;  /* 0x0000004f00387202 */ /* 0x000fe20000000f00 */
[----:B------:R-:W-:Y:S01]  /*3de0*/  IMAD.MOV.U32 R63, RZ, RZ, R72 ;  /* 0x000000ffff3f7224 */ /* 0x000fe200078e0048 */
[----:B------:R-:W-:Y:S01]  /*3df0*/  STL.64 [R1+0x120], R190 ;  /* 0x000120be01007387 */ /* 0x000fe20000100a00 */
[C---:B---3--:R-:W-:Y:S01]  /*3e00*/  IMAD.SHL.U32 R0, R198.reuse, 0x10, RZ ;  /* 0x00000010c6007824 */ /* 0x048fe200078e00ff */
[----:B------:R-:W-:Y:S01]  /*3e10*/  LOP3.LUT R197, R198, 0x7, RZ, 0xc0, !PT ;  /* 0x00000007c6c57812 */ /* 0x000fe200078ec0ff */
[----:B------:R-:W-:Y:S01]  /*3e20*/  IMAD.MOV.U32 R62, RZ, RZ, R73 ;  /* 0x000000ffff3e7224 */ /* 0x000fe200078e0049 */
[----:B------:R-:W-:Y:S01]  /*3e30*/  STL.64 [R1+0x118], R188 ;  /* 0x000118bc01007387 */ /* 0x000fe20000100a00 */
[----:B------:R-:W-:Y:S01]  /*3e40*/  SHF.R.S32.HI R196, RZ, 0x3, R198 ;  /* 0x00000003ffc47819 */ /* 0x000fe200000114c6 */
[----:B------:R-:W-:Y:S01]  /*3e50*/  IMAD.MOV.U32 R61, RZ, RZ, R74 ;  /* 0x000000ffff3d7224 */ /* 0x000fe200078e004a */
[----:B------:R-:W-:Y:S01]  /*3e60*/  LOP3.LUT R0, R0, 0x7f0, RZ, 0xc0, !PT ;  /* 0x000007f000007812 */ /* 0x000fe200078ec0ff */
[----:B------:R-:W-:Y:S01]  /*3e70*/  STL.64 [R1+0x110], R186 ;  /* 0x000110ba01007387 */ /* 0x000fe20000100a00 */
[----:B------:R-:W-:Y:S01]  /*3e80*/  IMAD.MOV.U32 R59, RZ, RZ, R76 ;  /* 0x000000ffff3b7224 */ /* 0x000fe200078e004c */
[----:B------:R-:W-:Y:S01]  /*3e90*/  MOV R52, R83 ;  /* 0x0000005300347202 */ /* 0x000fe20000000f00 */
[----:B------:R-:W-:Y:S01]  /*3ea0*/  IMAD.MOV.U32 R58, RZ, RZ, R77 ;  /* 0x000000ffff3a7224 */ /* 0x000fe200078e004d */
        /* <DEDUP_REMOVED lines=40> */
[----:B------:R1:W-:Y:S01]  /*4130*/  STL.64 [R1+0xb8], R164 ;  /* 0x0000b8a401007387 */ /* 0x0003e20000100a00 */
        /* <DEDUP_REMOVED lines=9> */
[----:B------:R-:W-:Y:S01]  /*41d0*/  SGXT R196, R196, 0x1 ;  /* 0x00000001c4c4781a */ /* 0x000fe20000000200 */
[----:B------:R-:W-:Y:S01]  /*41e0*/  IMAD.MOV.U32 R23, RZ, RZ, R112 ;  /* 0x000000ffff177224 */ /* 0x000fe200078e0070 */
[----:B------:R-:W-:Y:S01]  /*41f0*/  STL.64 [R1+0xa0], R158 ;  /* 0x0000a09e01007387 */ /* 0x000fe20000100a00 */
[----:B------:R-:W-:Y:S01]  /*4200*/  IMAD.MOV.U32 R22, RZ, RZ, R113 ;  /* 0x000000ffff167224 */ /* 0x000fe200078e0071 */
[----:B------:R-:W-:Y:S01]  /*4210*/  LOP3.LUT R196, R3, 0x2040, R196, 0xf8, !PT ;  /* 0x0000204003c47812 */ /* 0x000fe200078ef8c4 */
[----:B------:R-:W-:Y:S01]  /*4220*/  IMAD.MOV.U32 R21, RZ, RZ, R114 ;  /* 0x000000ffff157224 */ /* 0x000fe200078e0072 */
[----:B------:R3:W-:Y:S01]  /*4230*/  STL.64 [R1+0x98], R156 ;  /* 0x0000989c01007387 */ /* 0x0007e20000100a00 */
[----:B------:R-:W-:Y:S01]  /*4240*/  IMAD.MOV.U32 R19, RZ, RZ, R116 ;  /* 0x000000ffff137224 */ /* 0x000fe200078e0074 */
[----:B-1----:R-:W-:Y:S01]  /*4250*/  MOV R165, R34 ;  /* 0x0000002200a57202 */ /* 0x002fe20000000f00 */
[----:B------:R-:W-:Y:S01]  /*4260*/  IMAD.MOV.U32 R18, RZ, RZ, R117 ;  /* 0x000000ffff127224 */ /* 0x000fe200078e0075 */
[----:B------:R-:W-:Y:S01]  /*4270*/  STL.64 [R1+0x90], R154 ;  /* 0x0000909a01007387 */ /* 0x000fe20000100a00 */
[----:B------:R-:W-:Y:S01]  /*4280*/  IMAD.MOV.U32 R17, RZ, RZ, R118 ;  /* 0x000000ffff117224 */ /* 0x000fe200078e0076 */
[----:B--2---:R-:W-:Y:S01]  /*4290*/  MOV R161, R38 ;  /* 0x0000002600a17202 */ /* 0x004fe20000000f00 */
[----:B------:R-:W-:Y:S01]  /*42a0*/  IMAD.MOV.U32 R15, RZ, RZ, R120 ;  /* 0x000000ffff0f7224 */ /* 0x000fe200078e0078 */
[----:B------:R1:W-:Y:S01]  /*42b0*/  STL.64 [R1+0x88], R152 ;  /* 0x0000889801007387 */ /* 0x0003e20000100a00 */
[----:B------:R-:W-:Y:S01]  /*42c0*/  IMAD.MOV.U32 R14, RZ, RZ, R121 ;  /* 0x000000ffff0e7224 */ /* 0x000fe200078e0079 */
[----:B------:R-:W-:Y:S01]  /*42d0*/  MOV R169, R30 ;  /* 0x0000001e00a97202 */ /* 0x000fe20000000f00 */
[----:B------:R-:W-:Y:S01]  /*42e0*/  IMAD.MOV.U32 R13, RZ, RZ, R122 ;  /* 0x000000ffff0d7224 */ /* 0x000fe200078e007a */
[----:B------:R-:W-:Y:S01]  /*42f0*/  STL.64 [R1+0x80], R150 ;  /* 0x0000809601007387 */ /* 0x000fe20000100a00 */
[----:B------:R-:W-:Y:S01]  /*4300*/  IMAD.MOV.U32 R11, RZ, RZ, R124 ;  /* 0x000000ffff0b7224 */ /* 0x000fe200078e007c */
[----:B---3--:R-:W-:Y:S01]  /*4310*/  MOV R157, R42 ;  /* 0x0000002a009d7202 */ /* 0x008fe20000000f00 */
[----:B------:R-:W-:Y:S01]  /*4320*/  IMAD.MOV.U32 R10, RZ, RZ, R125 ;  /* 0x000000ffff0a7224 */ /* 0x000fe200078e007d */
[----:B------:R2:W-:Y:S01]  /*4330*/  STL.64 [R1+0x78], R148 ;  /* 0x0000789401007387 */ /* 0x0005e20000100a00 */
[----:B------:R-:W-:Y:S01]  /*4340*/  IMAD.MOV.U32 R9, RZ, RZ, R126 ;  /* 0x000000ffff097224 */ /* 0x000fe200078e007e */
[----:B------:R-:W-:Y:S01]  /*4350*/  MOV R173, R26 ;  /* 0x0000001a00ad7202 */ /* 0x000fe20000000f00 */
[----:B------:R-:W-:Y:S01]  /*4360*/  IMAD.MOV.U32 R7, RZ, RZ, R128 ;  /* 0x000000ffff077224 */ /* 0x000fe200078e0080 */
[----:B------:R3:W-:Y:S01]  /*4370*/  STL.64 [R1+0x70], R146 ;  /* 0x0000709201007387 */ /* 0x0007e20000100a00 */
[----:B------:R-:W-:Y:S01]  /*4380*/  IMAD.MOV.U32 R6, RZ, RZ, R129 ;  /* 0x000000ffff067224 */ /* 0x000fe200078e0081 */
[----:B-1----:R-:W-:Y:S01]  /*4390*/  MOV R153, R46 ;  /* 0x0000002e00997202 */ /* 0x002fe20000000f00 */
[----:B------:R-:W-:Y:S01]  /*43a0*/  IMAD.MOV.U32 R5, RZ, RZ, R130 ;  /* 0x000000ffff057224 */ /* 0x000fe200078e0082 */
[----:B------:R1:W-:Y:S01]  /*43b0*/  STL.64 [R1+0x68], R144 ;  /* 0x0000689001007387 */ /* 0x0003e20000100a00 */
[----:B------:R-:W-:Y:S01]  /*43c0*/  IMAD R0, R197, 0x800, R0 ;  /* 0x00000800c5007824 */ /* 0x000fe200078e0200 */
[----:B------:R-:W-:Y:S01]  /*43d0*/  MOV R177, R22 ;  /* 0x0000001600b17202 */ /* 0x000fe20000000f00 */
[----:B------:R-:W-:Y:S01]  /*43e0*/  IMAD R197, R2, 0x4, R197 ;  /* 0x0000000402c57824 */ /* 0x000fe200078e02c5 */
[----:B------:R0:W-:Y:S01]  /*43f0*/  STL.64 [R1+0x60], R142 ;  /* 0x0000608e01007387 */ /* 0x0001e20000100a00 */
[----:B--2---:R-:W-:Y:S01]  /*4400*/  IMAD.MOV.U32 R148, RZ, RZ, R51 ;  /* 0x000000ffff947224 */ /* 0x004fe200078e0033 */
[----:B------:R-:W-:Y:S01]  /*4410*/  MOV R149, R50 ;  /* 0x0000003200957202 */ /* 0x000fe20000000f00 */
[----:B------:R-:W-:Y:S01]  /*4420*/  IMAD.MOV.U32 R150, RZ, RZ, R49 ;  /* 0x000000ffff967224 */ /* 0x000fe200078e0031 */
[----:B------:R2:W-:Y:S01]  /*4430*/  STL.64 [R1+0x58], R140 ;  /* 0x0000588c01007387 */ /* 0x0005e20000100a00 */
[----:B---3--:R-:W-:Y:S01]  /*4440*/  IMAD.MOV.U32 R146, RZ, RZ, R53 ;  /* 0x000000ffff927224 */ /* 0x008fe200078e0035 */
[----:B------:R-:W-:Y:S01]  /*4450*/  MOV R181, R18 ;  /* 0x0000001200b57202 */ /* 0x000fe20000000f00 */
[----:B------:R-:W-:Y:S01]  /*4460*/  IMAD.MOV.U32 R147, RZ, RZ, R52 ;  /* 0x000000ffff937224 */ /* 0x000fe200078e0034 */
[----:B------:R3:W-:Y:S01]  /*4470*/  STL.64 [R1+0x50], R138 ;  /* 0x0000508a01007387 */ /* 0x0007e20000100a00 */
[----:B-1----:R-:W-:Y:S01]  /*4480*/  IMAD.MOV.U32 R144, RZ, RZ, R55 ;  /* 0x000000ffff907224 */ /* 0x002fe200078e0037 */
[----:B------:R-:W-:Y:S01]  /*4490*/  MOV R145, R54 ;  /* 0x0000003600917202 */ /* 0x000fe20000000f00 */
[----:B------:R-:W-:Y:S01]  /*44a0*/  IMAD.MOV.U32 R151, RZ, RZ, R48 ;  /* 0x000000ffff977224 */ /* 0x000fe200078e0030 */
[----:B------:R1:W-:Y:S01]  /*44b0*/  STL.64 [R1+0x48], R136 ;  /* 0x0000488801007387 */ /* 0x0003e20000100a00 */
[----:B0-----:R-:W-:Y:S01]  /*44c0*/  IMAD.MOV.U32 R142, RZ, RZ, R57 ;  /* 0x000000ffff8e7224 */ /* 0x001fe200078e0039 */
[----:B------:R-:W-:Y:S01]  /*44d0*/  MOV R185, R14 ;  /* 0x0000000e00b97202 */ /* 0x000fe20000000f00 */
[----:B------:R-:W-:Y:S01]  /*44e0*/  IMAD.MOV.U32 R143, RZ, RZ, R56 ;  /* 0x000000ffff8f7224 */ /* 0x000fe200078e0038 */
        /* <DEDUP_REMOVED lines=8> */
[----:B-1----:R-:W-:Y:S01]  /*4570*/  MOV R137, R62 ;  /* 0x0000003e00897202 */ /* 0x002fe20000000f00 */
[----:B------:R-:W-:Y:S01]  /*4580*/  IMAD.MOV.U32 R136, RZ, RZ, R63 ;  /* 0x000000ffff887224 */ /* 0x000fe200078e003f */
[----:B------:R-:W-:Y:S01]  /*4590*/  MOV R193, R6 ;  /* 0x0000000600c17202 */ /* 0x000fe20000000f00 */
[----:B------:R-:W-:Y:S01]  /*45a0*/  IMAD.MOV.U32 R154, RZ, RZ, R45 ;  /* 0x000000ffff9a7224 */ /* 0x000fe200078e002d */
[----:B------:R-:W-:Y:S01]  /*45b0*/  LDTM.x64 R68, tmem[UR6+0x80] ;  /* 0x00008006004479ee */ /* 0x000fe20008340000 */
[----:B0-----:R-:W-:Y:S01]  /*45c0*/  IMAD.MOV.U32 R134, RZ, RZ, R65 ;  /* 0x000000ffff867224 */ /* 0x001fe200078e0041 */
[C---:B------:R-:W-:Y:S01]  /*45d0*/  LOP3.LUT R215, R0.reuse, 0x10, RZ, 0x3c, !PT ;  /* 0x0000001000d77812 */ /* 0x040fe200078e3cff */
[----:B------:R-:W-:Y:S01]  /*45e0*/  IMAD.MOV.U32 R135, RZ, RZ, R64 ;  /* 0x000000ffff877224 */ /* 0x000fe200078e0040 */
[----:B--2---:R-:W-:Y:S01]  /*45f0*/  MOV R133, R66 ;  /* 0x0000004200857202 */ /* 0x004fe20000000f00 */
[----:B------:R-:W-:Y:S01]  /*4600*/  IMAD.MOV.U32 R132, RZ, RZ, R67 ;  /* 0x000000ffff847224 */ /* 0x000fe200078e0043 */
[C---:B------:R-:W-:Y:S01]  /*4610*/  LOP3.LUT R214, R0.reuse, 0x20, RZ, 0x3c, !PT ;  /* 0x0000002000d67812 */ /* 0x040fe200078e3cff */
[----:B------:R-:W-:Y:S01]  /*4620*/  IMAD.MOV.U32 R155, RZ, RZ, R44 ;  /* 0x000000ffff9b7224 */ /* 0x000fe200078e002c */
[C---:B------:R-:W-:Y:S01]  /*4630*/  LOP3.LUT R213, R0.reuse, 0x30, RZ, 0x3c, !PT ;  /* 0x0000003000d57812 */ /* 0x040fe200078e3cff */
[----:B------:R-:W-:Y:S01]  /*4640*/  IMAD.MOV.U32 R156, RZ, RZ, R43 ;  /* 0x000000ffff9c7224 */ /* 0x000fe200078e002b */
[C---:B------:R-:W-:Y:S01]  /*4650*/  LOP3.LUT R212, R0.reuse, 0x40, RZ, 0x3c, !PT ;  /* 0x0000004000d47812 */ /* 0x040fe200078e3cff */
[----:B------:R-:W-:Y:S01]  /*4660*/  IMAD.MOV.U32 R158, RZ, RZ, R41 ;  /* 0x000000ffff9e7224 */ /* 0x000fe200078e0029 */
[----:B------:R-:W-:Y:S01]  /*4670*/  LOP3.LUT R252, R0, 0x60, RZ, 0x3c, !PT ;  /* 0x0000006000fc7812 */ /* 0x000fe200078e3cff */
[----:B------:R-:W-:Y:S01]  /*4680*/  IMAD.MOV.U32 R159, RZ, RZ, R40 ;  /* 0x000000ffff9f7224 */ /* 0x000fe200078e0028 */
[----:B------:R-:W-:Y:S01]  /*4690*/  SHF.L.U32 R2, R198, 0x3, RZ ;  /* 0x00000003c6027819 */ /* 0x000fe200000006ff */
[----:B------:R-:W-:Y:S01]  /*46a0*/  IMAD.MOV.U32 R160, RZ, RZ, R39 ;  /* 0x000000ffffa07224 */ /* 0x000fe200078e0027 */
[----:B------:R-:W-:Y:S01]  /*46b0*/  STL [R1+0x30], R215 ;  /* 0x000030d701007387 */ /* 0x000fe20000100800 */
[----:B------:R-:W-:Y:S01]  /*46c0*/  IMAD.MOV.U32 R162, RZ, RZ, R37 ;  /* 0x000000ffffa27224 */ /* 0x000fe200078e0025 */
[----:B------:R-:W-:Y:S01]  /*46d0*/  LOP3.LUT R2, R2, 0x80, RZ, 0xc0, !PT ;  /* 0x0000008002027812 */ /* 0x000fe200078ec0ff */
[----:B------:R-:W-:Y:S01]  /*46e0*/  IMAD.MOV.U32 R163, RZ, RZ, R36 ;  /* 0x000000ffffa37224 */ /* 0x000fe200078e0024 */
[----:B------:R-:W-:Y:S01]  /*46f0*/  STL [R1+0x2c], R214 ;  /* 0x00002cd601007387 */ /* 0x000fe20000100800 */
[----:B------:R-:W-:-:S02]  /*4700*/  IMAD.MOV.U32 R164, RZ, RZ, R35 ;  /* 0x000000ffffa47224 */ /* 0x000fc400078e0023 */
[----:B------:R-:W-:Y:S01]  /*4710*/  IMAD.MOV.U32 R166, RZ, RZ, R33 ;  /* 0x000000ffffa67224 */ /* 0x000fe200078e0021 */
[----:B------:R-:W-:Y:S01]  /*4720*/  STL [R1+0x28], R213 ;  /* 0x000028d501007387 */ /* 0x000fe20000100800 */
[----:B------:R-:W-:Y:S02]  /*4730*/  IMAD.MOV.U32 R167, RZ, RZ, R32 ;  /* 0x000000ffffa77224 */ /* 0x000fe400078e0020 */
[----:B------:R-:W-:Y:S01]  /*4740*/  IMAD.MOV.U32 R168, RZ, RZ, R31 ;  /* 0x000000ffffa87224 */ /* 0x000fe200078e001f */
[----:B------:R-:W-:Y:S01]  /*4750*/  STL [R1+0x24], R212 ;  /* 0x000024d401007387 */ /* 0x000fe20000100800 */
[----:B------:R-:W-:Y:S02]  /*4760*/  IMAD.MOV.U32 R170, RZ, RZ, R29 ;  /* 0x000000ffffaa7224 */ /* 0x000fe400078e001d */
[----:B------:R-:W-:Y:S02]  /*4770*/  IMAD.MOV.U32 R171, RZ, RZ, R28 ;  /* 0x000000ffffab7224 */ /* 0x000fe400078e001c */
[----:B------:R-:W-:-:S02]  /*4780*/  IMAD.MOV.U32 R172, RZ, RZ, R27 ;  /* 0x000000ffffac7224 */ /* 0x000fc400078e001b */
[----:B------:R-:W-:Y:S02]  /*4790*/  IMAD.MOV.U32 R174, RZ, RZ, R25 ;  /* 0x000000ffffae7224 */ /* 0x000fe400078e0019 */
[----:B------:R-:W-:Y:S02]  /*47a0*/  IMAD.MOV.U32 R175, RZ, RZ, R24 ;  /* 0x000000ffffaf7224 */ /* 0x000fe400078e0018 */
[----:B------:R-:W-:Y:S02]  /*47b0*/  IMAD.MOV.U32 R176, RZ, RZ, R23 ;  /* 0x000000ffffb07224 */ /* 0x000fe400078e0017 */
        /* <DEDUP_REMOVED lines=14> */
[----:B------:R-:W-:Y:S01]  /*48a0*/  IMAD.SHL.U32 R3, R197, 0x10, RZ ;  /* 0x00000010c5037824 */ /* 0x000fe200078e00ff */
[----:B------:R-:W0:Y:S01]  /*48b0*/  LDTM.x64 R4, tmem[UR6+0xc0] ;  /* 0x0000c006000479ee */ /* 0x000e220008340000 */
[----:B------:R-:W-:Y:S01]  /*48c0*/  NOP ;  /* 0x0000000000007918 */ /* 0x000fe20000000000 */
[----:B-----5:R1:W-:Y:S02]  /*48d0*/  STS.128 [R0+UR5], R132 ;  /* 0x0000008400007988 */ /* 0x0203e40008000c05 */
[----:B------:R-:W-:-:S02]  /*48e0*/  LOP3.LUT R197, R196, R3, RZ, 0x3c, !PT ;  /* 0x00000003c4c57212 */ /* 0x000fc400078e3cff */
[----:B------:R-:W-:Y:S01]  /*48f0*/  STS.128 [R215+UR5], R136 ;  /* 0x00000088d7007988 */ /* 0x000fe20008000c05 */
[C---:B------:R-:W-:Y:S02]  /*4900*/  LOP3.LUT R3, R0.reuse, 0x70, RZ, 0x3c, !PT ;  /* 0x0000007000037812 */ /* 0x040fe400078e3cff */
[----:B------:R-:W-:Y:S01]  /*4910*/  IADD3 R2, PT, PT, R197, UR5, R2 ;  /* 0x00000005c5027c10 */ /* 0x000fe2000fffe002 */
[----:B------:R-:W-:Y:S04]  /*4920*/  STS.128 [R214+UR5], R140 ;  /* 0x0000008cd6007988 */ /* 0x000fe80008000c05 */
[----:B------:R-:W-:Y:S01]  /*4930*/  STS.128 [R213+UR5], R144 ;  /* 0x00000090d5007988 */ /* 0x000fe20008000c05 */
[----:B-1----:R-:W-:-:S03]  /*4940*/  LOP3.LUT R132, R0, 0x50, RZ, 0x3c, !PT ;  /* 0x0000005000847812 */ /* 0x002fc600078e3cff */
[----:B------:R-:W-:Y:S04]  /*4950*/  STS.128 [R212+UR5], R148 ;  /* 0x00000094d4007988 */ /* 0x000fe80008000c05 */
[----:B------:R-:W-:Y:S04]  /*4960*/  STS.128 [R132+UR5], R152 ;  /* 0x0000009884007988 */ /* 0x000fe80008000c05 */
[----:B------:R-:W-:Y:S04]  /*4970*/  STS.128 [R252+UR5], R156 ;  /* 0x0000009cfc007988 */ /* 0x000fe80008000c05 */
[----:B------:R-:W-:Y:S01]  /*4980*/  STS.128 [R3+UR5], R160 ;  /* 0x000000a003007988 */ /* 0x000fe20008000c05 */
[----:B0-----:R-:W-:Y:S06]  /*4990*/  BAR.SYNC.DEFER_BLOCKING 0x0 ;  /* 0x0000000000007b1d */ /* 0x001fec0000010000 */
[----:B------:R-:W-:Y:S04]  /*49a0*/  STL [R1+0x20], R132 ;  /* 0x0000208401007387 */ /* 0x000fe80000100800 */
[----:B------:R-:W0:Y:S04]  /*49b0*/  LDSM.16.M88.4 R140, [R2] ;  /* 0x00000000028c783b */ /* 0x000e280000000200 */
[----:B------:R-:W1:Y:S04]  /*49c0*/  LDSM.16.M88.4 R136, [R2+0x100] ;  /* 0x000100000288783b */ /* 0x000e680000000200 */
[----:B------:R-:W-:Y:S04]  /*49d0*/  LDSM.16.M88.4 R248, [R2+0x200] ;  /* 0x0002000002f8783b */ /* 0x000fe80000000200 */
[----:B------:R-:W-:Y:S04]  /*49e0*/  LDSM.16.M88.4 R244, [R2+0x300] ;  /* 0x0003000002f4783b */ /* 0x000fe80000000200 */
[----:B------:R-:W-:Y:S04]  /*49f0*/  LDSM.16.M88.4 R208, [R2+0x400] ;  /* 0x0004000002d0783b */ /* 0x000fe80000000200 */
[----:B------:R-:W-:Y:S04]  /*4a00*/  LDSM.16.M88.4 R204, [R2+0x500] ;  /* 0x0005000002cc783b */ /* 0x000fe80000000200 */
[----:B------:R-:W-:Y:S04]  /*4a10*/  LDSM.16.M88.4 R200, [R2+0x600] ;  /* 0x0006000002c8783b */ /* 0x000fe80000000200 */
[----:B------:R-:W-:Y:S01]  /*4a20*/  LDSM.16.M88.4 R196, [R2+0x700] ;  /* 0x0007000002c4783b */ /* 0x000fe20000000200 */
[----:B------:R-:W-:Y:S06]  /*4a30*/  BAR.SYNC.DEFER_BLOCKING 0x0 ;  /* 0x0000000000007b1d */ /* 0x000fec0000010000 */
[----:B0-----:R-:W-:Y:S04]  /*4a40*/  STL.64 [R1+0x10], R140 ;  /* 0x0000108c01007387 */ /* 0x001fe80000100a00 */
[----:B------:R-:W-:Y:S04]  /*4a50*/  STL.64 [R1+0x18], R142 ;  /* 0x0000188e01007387 */ /* 0x000fe80000100a00 */
[----:B-1----:R-:W-:Y:S04]  /*4a60*/  STL.64 [R1], R136 ;  /* 0x0000008801007387 */ /* 0x002fe80000100a00 */
[----:B------:R-:W-:Y:S04]  /*4a70*/  STL.64 [R1+0x8], R138 ;  /* 0x0000088a01007387 */ /* 0x000fe80000100a00 */
[----:B------:R-:W-:Y:S04]  /*4a80*/  STS.128 [R0+UR5], R68 ;  /* 0x0000004400007988 */ /* 0x000fe80008000c05 */
[----:B------:R-:W-:Y:S04]  /*4a90*/  STS.128 [R215+UR5], R72 ;  /* 0x00000048d7007988 */ /* 0x000fe80008000c05 */
[----:B------:R-:W-:Y:S04]  /*4aa0*/  STS.128 [R214+UR5], R76 ;  /* 0x0000004cd6007988 */ /* 0x000fe80008000c05 */
[----:B------:R-:W-:Y:S04]  /*4ab0*/  STS.128 [R213+UR5], R80 ;  /* 0x00000050d5007988 */ /* 0x000fe80008000c05 */
[----:B------:R-:W-:Y:S04]  /*4ac0*/  STS.128 [R212+UR5], R84 ;  /* 0x00000054d4007988 */ /* 0x000fe80008000c05 */
[----:B------:R-:W-:Y:S04]  /*4ad0*/  STS.128 [R132+UR5], R88 ;  /* 0x0000005884007988 */ /* 0x000fe80008000c05 */
[----:B------:R-:W-:Y:S04]  /*4ae0*/  STS.128 [R252+UR5], R92 ;  /* 0x0000005cfc007988 */ /* 0x000fe80008000c05 */
[----:B------:R-:W-:Y:S01]  /*4af0*/  STS.128 [R3+UR5], R96 ;  /* 0x0000006003007988 */ /* 0x000fe20008000c05 */
[----:B------:R-:W-:Y:S06]  /*4b00*/  BAR.SYNC.DEFER_BLOCKING 0x0 ;  /* 0x0000000000007b1d */ /* 0x000fec0000010000 */
[----:B------:R-:W-:Y:S04]  /*4b10*/  LDSM.16.M88.4 R96, [R2] ;  /* 0x000000000260783b */ /* 0x000fe80000000200 */
[----:B------:R-:W-:Y:S04]  /*4b20*/  LDSM.16.M88.4 R92, [R2+0x100] ;  /* 0x00010000025c783b */ /* 0x000fe80000000200 */
[----:B------:R-:W-:Y:S04]  /*4b30*/  LDSM.16.M88.4 R88, [R2+0x200] ;  /* 0x000200000258783b */ /* 0x000fe80000000200 */
[----:B------:R-:W-:Y:S04]  /*4b40*/  LDSM.16.M88.4 R84, [R2+0x300] ;  /* 0x000300000254783b */ /* 0x000fe80000000200 */
[----:B------:R-:W-:Y:S04]  /*4b50*/  LDSM.16.M88.4 R76, [R2+0x400] ;  /* 0x00040000024c783b */ /* 0x000fe80000000200 */
[----:B------:R-:W-:Y:S04]  /*4b60*/  LDSM.16.M88.4 R80, [R2+0x500] ;  /* 0x000500000250783b */ /* 0x000fe80000000200 */
[----:B------:R-:W-:Y:S04]  /*4b70*/  LDSM.16.M88.4 R72, [R2+0x600] ;  /* 0x000600000248783b */ /* 0x000fe80000000200 */
[----:B------:R-:W-:Y:S01]  /*4b80*/  LDSM.16.M88.4 R68, [R2+0x700] ;  /* 0x000700000244783b */ /* 0x000fe20000000200 */
[----:B------:R-:W-:Y:S06]  /*4b90*/  BAR.SYNC.DEFER_BLOCKING 0x0 ;  /* 0x0000000000007b1d */ /* 0x000fec0000010000 */
[----:B------:R-:W-:Y:S04]  /*4ba0*/  STS.128 [R0+UR5], R164 ;  /* 0x000000a400007988 */ /* 0x000fe80008000c05 */
[----:B------:R-:W-:Y:S04]  /*4bb0*/  STS.128 [R215+UR5], R168 ;  /* 0x000000a8d7007988 */ /* 0x000fe80008000c05 */
[----:B------:R-:W-:Y:S04]  /*4bc0*/  STS.128 [R214+UR5], R172 ;  /* 0x000000acd6007988 */ /* 0x000fe80008000c05 */
[----:B------:R-:W-:Y:S04]  /*4bd0*/  STS.128 [R213+UR5], R176 ;  /* 0x000000b0d5007988 */ /* 0x000fe80008000c05 */
[----:B------:R-:W-:Y:S04]  /*4be0*/  STS.128 [R212+UR5], R180 ;  /* 0x000000b4d4007988 */ /* 0x000fe80008000c05 */
[----:B------:R-:W-:Y:S04]  /*4bf0*/  STS.128 [R132+UR5], R184 ;  /* 0x000000b884007988 */ /* 0x000fe80008000c05 */
[----:B------:R-:W-:Y:S04]  /*4c00*/  STS.128 [R252+UR5], R188 ;  /* 0x000000bcfc007988 */ /* 0x000fe80008000c05 */
[----:B------:R0:W-:Y:S01]  /*4c10*/  STS.128 [R3+UR5], R192 ;  /* 0x000000c003007988 */ /* 0x0001e20008000c05 */
[----:B------:R-:W-:Y:S06]  /*4c20*/  BAR.SYNC.DEFER_BLOCKING 0x0 ;  /* 0x0000000000007b1d */ /* 0x000fec0000010000 */
[----:B0-----:R-:W2:Y:S04]  /*4c30*/  LDL.LU.64 R194, [R1+0x130] ;  /* 0x0001300001c27983 */ /* 0x001ea80000300a00 */
[----:B------:R-:W2:Y:S04]  /*4c40*/  LDL.LU.64 R192, [R1+0x128] ;  /* 0x0001280001c07983 */ /* 0x000ea80000300a00 */
[----:B------:R-:W3:Y:S04]  /*4c50*/  LDL.LU.64 R190, [R1+0x120] ;  /* 0x0001200001be7983 */ /* 0x000ee80000300a00 */
[----:B------:R-:W3:Y:S04]  /*4c60*/  LDL.LU.64 R188, [R1+0x118] ;  /* 0x0001180001bc7983 */ /* 0x000ee80000300a00 */
[----:B------:R-:W5:Y:S04]  /*4c70*/  LDL.LU.64 R186, [R1+0x110] ;  /* 0x0001100001ba7983 */ /* 0x000f680000300a00 */
[----:B------:R-:W5:Y:S04]  /*4c80*/  LDL.LU.64 R184, [R1+0x108] ;  /* 0x0001080001b87983 */ /* 0x000f680000300a00 */
[----:B------:R-:W2:Y:S04]  /*4c90*/  LDL.LU.64 R182, [R1+0x100] ;  /* 0x0001000001b67983 */ /* 0x000ea80000300a00 */
        /* <DEDUP_REMOVED lines=34> */
[----:B------:R0:W-:Y:S02]  /*4ec0*/  STS.128 [R0+UR5], R100 ;  /* 0x0000006400007988 */ /* 0x0001e40008000c05 */
[----:B0-----:R-:W-:-:S02]  /*4ed0*/  LOP3.LUT R103, R0, 0x10, RZ, 0x3c, !PT ;  /* 0x0000001000677812 */ /* 0x001fc400078e3cff */
[C---:B------:R-:W-:Y:S02]  /*4ee0*/  LOP3.LUT R100, R0.reuse, 0x20, RZ, 0x3c, !PT ;  /* 0x0000002000647812 */ /* 0x040fe400078e3cff */
[C---:B------:R-:W-:Y:S01]  /*4ef0*/  LOP3.LUT R101, R0.reuse, 0x30, RZ, 0x3c, !PT ;  /* 0x0000003000657812 */ /* 0x040fe200078e3cff */
[----:B------:R0:W-:Y:S01]  /*4f00*/  STS.128 [R103+UR5], R104 ;  /* 0x0000006867007988 */ /* 0x0001e20008000c05 */
[----:B------:R-:W-:-:S03]  /*4f10*/  LOP3.LUT R102, R0, 0x40, RZ, 0x3c, !PT ;  /* 0x0000004000667812 */ /* 0x000fc600078e3cff */
[----:B------:R-:W-:Y:S04]  /*4f20*/  STS.128 [R100+UR5], R108 ;  /* 0x0000006c64007988 */ /* 0x000fe80008000c05 */
[----:B------:R-:W-:Y:S04]  /*4f30*/  STS.128 [R101+UR5], R112 ;  /* 0x0000007065007988 */ /* 0x000fe80008000c05 */
[----:B------:R-:W-:Y:S01]  /*4f40*/  STS.128 [R102+UR5], R116 ;  /* 0x0000007466007988 */ /* 0x000fe20008000c05 */
[----:B0-----:R-:W-:-:S05]  /*4f50*/  LOP3.LUT R103, R0, 0x50, RZ, 0x3c, !PT ;  /* 0x0000005000677812 */ /* 0x001fca00078e3cff */
        /* <DEDUP_REMOVED lines=13> */
[----:B--2---:R0:W-:Y:S02]  /*5030*/  STS.128 [R0+UR5], R132 ;  /* 0x0000008400007988 */ /* 0x0041e40008000c05 */
        /* <DEDUP_REMOVED lines=36> */
[----:B------:R-:W0:Y:S04]  /*5280*/  LDSM.16.M88.4 R32, [R2] ;  /* 0x000000000220783b */ /* 0x000e280000000200 */
[----:B------:R-:W1:Y:S04]  /*5290*/  LDSM.16.M88.4 R28, [R2+0x100] ;  /* 0x00010000021c783b */ /* 0x000e680000000200 */
[----:B------:R-:W2:Y:S04]  /*52a0*/  LDSM.16.M88.4 R8, [R2+0x200] ;  /* 0x000200000208783b */ /* 0x000ea80000000200 */
[----:B------:R-:W0:Y:S04]  /*52b0*/  LDSM.16.M88.4 R20, [R2+0x300] ;  /* 0x000300000214783b */ /* 0x000e280000000200 */
[----:B------:R-:W-:Y:S04]  /*52c0*/  LDSM.16.M88.4 R24, [R2+0x400] ;  /* 0x000400000218783b */ /* 0x000fe80000000200 */
[----:B------:R-:W-:Y:S04]  /*52d0*/  LDSM.16.M88.4 R16, [R2+0x500] ;  /* 0x000500000210783b */ /* 0x000fe80000000200 */
[----:B------:R-:W-:Y:S04]  /*52e0*/  LDSM.16.M88.4 R12, [R2+0x600] ;  /* 0x00060000020c783b */ /* 0x000fe80000000200 */
[----:B------:R-:W-:Y:S01]  /*52f0*/  LDSM.16.M88.4 R4, [R2+0x700] ;  /* 0x000700000204783b */ /* 0x000fe20000000200 */
[----:B------:R-:W-:Y:S06]  /*5300*/  BAR.SYNC.DEFER_BLOCKING 0x0 ;  /* 0x0000000000007b1d */ /* 0x000fec0000010000 */
[----:B------:R1:W-:Y:S02]  /*5310*/  STS.128 [R0+UR5], R164 ;  /* 0x000000a400007988 */ /* 0x0003e40008000c05 */
[----:B-1----:R-:W-:-:S02]  /*5320*/  LOP3.LUT R167, R0, 0x10, RZ, 0x3c, !PT ;  /* 0x0000001000a77812 */ /* 0x002fc400078e3cff */
[C---:B------:R-:W-:Y:S02]  /*5330*/  LOP3.LUT R164, R0.reuse, 0x20, RZ, 0x3c, !PT ;  /* 0x0000002000a47812 */ /* 0x040fe400078e3cff */
[C---:B------:R-:W-:Y:S01]  /*5340*/  LOP3.LUT R165, R0.reuse, 0x30, RZ, 0x3c, !PT ;  /* 0x0000003000a57812 */ /* 0x040fe200078e3cff */
[----:B------:R1:W-:Y:S01]  /*5350*/  STS.128 [R167+UR5], R168 ;  /* 0x000000a8a7007988 */ /* 0x0003e20008000c05 */
[----:B------:R-:W-:-:S03]  /*5360*/  LOP3.LUT R166, R0, 0x40, RZ, 0x3c, !PT ;  /* 0x0000004000a67812 */ /* 0x000fc600078e3cff */
[----:B------:R-:W-:Y:S04]  /*5370*/  STS.128 [R164+UR5], R172 ;  /* 0x000000aca4007988 */ /* 0x000fe80008000c05 */
[----:B------:R-:W-:Y:S04]  /*5380*/  STS.128 [R165+UR5], R176 ;  /* 0x000000b0a5007988 */ /* 0x000fe80008000c05 */
[----:B------:R-:W-:Y:S01]  /*5390*/  STS.128 [R166+UR5], R180 ;  /* 0x000000b4a6007988 */ /* 0x000fe20008000c05 */
[----:B-1----:R-:W-:-:S05]  /*53a0*/  LOP3.LUT R167, R0, 0x50, RZ, 0x3c, !PT ;  /* 0x0000005000a77812 */ /* 0x002fca00078e3cff */
[----:B-----5:R-:W-:Y:S04]  /*53b0*/  STS.128 [R167+UR5], R184 ;  /* 0x000000b8a7007988 */ /* 0x020fe80008000c05 */
[----:B---3--:R-:W-:Y:S04]  /*53c0*/  STS.128 [R252+UR5], R188 ;  /* 0x000000bcfc007988 */ /* 0x008fe80008000c05 */
[----:B------:R-:W-:Y:S01]  /*53d0*/  STS.128 [R3+UR5], R192 ;  /* 0x000000c003007988 */ /* 0x000fe20008000c05 */
[----:B------:R-:W-:Y:S06]  /*53e0*/  BAR.SYNC.DEFER_BLOCKING 0x0 ;  /* 0x0000000000007b1d */ /* 0x000fec0000010000 */
[----:B------:R-:W1:Y:S04]  /*53f0*/  LDSM.16.M88.4 R164, [R2] ;  /* 0x0000000002a4783b */ /* 0x000e680000000200 */
        /* <DEDUP_REMOVED lines=8> */
[----:B------:R3:W-:Y:S04]  /*5480*/  STS.128 [R0+UR5], R36 ;  /* 0x0000002400007988 */ /* 0x0007e80008000c05 */
[----:B---3--:R-:W3:Y:S04]  /*5490*/  LDL.LU R38, [R1+0x30] ;  /* 0x0000300001267983 */ /* 0x008ee80000300800 */
[----:B------:R-:W5:Y:S04]  /*54a0*/  LDL.LU R39, [R1+0x2c] ;  /* 0x00002c0001277983 */ /* 0x000f680000300800 */
[----:B------:R-:W2:Y:S04]  /*54b0*/  LDL.LU R0, [R1+0x28] ;  /* 0x0000280001007983 */ /* 0x000ea80000300800 */
[----:B---3--:R3:W-:Y:S04]  /*54c0*/  STS.128 [R38+UR5], R40 ;  /* 0x0000002826007988 */ /* 0x0087e80008000c05 */
[----:B-----5:R5:W-:Y:S04]  /*54d0*/  STS.128 [R39+UR5], R44 ;  /* 0x0000002c27007988 */ /* 0x020be80008000c05 */
[----:B--2---:R2:W-:Y:S04]  /*54e0*/  STS.128 [R0+UR5], R48 ;  /* 0x0000003000007988 */ /* 0x0045e80008000c05 */
[----:B---3--:R-:W3:Y:S04]  /*54f0*/  LDL.LU R43, [R1+0x20] ;  /* 0x00002000012b7983 */ /* 0x008ee80000300800 */
[----:B-----5:R-:W5:Y:S04]  /*5500*/  LDL.LU R44, [R1+0x10] ;  /* 0x00001000012c7983 */ /* 0x020f680000300800 */
[----:B------:R-:W3:Y:S04]  /*5510*/  LDL.LU R45, [R1+0x14] ;  /* 0x00001400012d7983 */ /* 0x000ee80000300800 */
[----:B------:R-:W3:Y:S04]  /*5520*/  LDL.LU R46, [R1+0x18] ;  /* 0x00001800012e7983 */ /* 0x000ee80000300800 */
[----:B--2---:R-:W2:Y:S04]  /*5530*/  LDL.LU R51, [R1+0x24] ;  /* 0x0000240001337983 */ /* 0x004ea80000300800 */
[----:B------:R-:W3:Y:S04]  /*5540*/  LDL.LU R47, [R1+0x1c] ;  /* 0x00001c00012f7983 */ /* 0x000ee80000300800 */
[----:B------:R-:W4:Y:S04]  /*5550*/  LDL.LU R40, [R1] ;  /* 0x0000000001287983 */ /* 0x000f280000300800 */
[----:B------:R-:W4:Y:S04]  /*5560*/  LDL.LU R41, [R1+0x4] ;  /* 0x0000040001297983 */ /* 0x000f280000300800 */
[----:B------:R-:W4:Y:S01]  /*5570*/  LDL.LU R42, [R1+0x8] ;  /* 0x00000800012a7983 */ /* 0x000f220000300800 */
[----:B------:R-:W0:Y:S03]  /*5580*/  S2R R0, SR_TID.X ;  /* 0x0000000000007919 */ /* 0x000e260000002100 */
[----:B--2---:R-:W-:Y:S04]  /*5590*/  STS.128 [R51+UR5], R52 ;  /* 0x0000003433007988 */ /* 0x004fe80008000c05 */
[----:B---3--:R2:W-:Y:S04]  /*55a0*/  STS.128 [R43+UR5], R56 ;  /* 0x000000382b007988 */ /* 0x0085e80008000c05 */
[----:B--2---:R-:W2:Y:S01]  /*55b0*/  LDL.LU R43, [R1+0xc] ;  /* 0x00000c00012b7983 */ /* 0x004ea20000300800 */
[----:B0-----:R-:W-:-:S03]  /*55c0*/  LOP3.LUT R39, R0, 0x60, RZ, 0xc0, !PT ;  /* 0x0000006000277812 */ /* 0x001fc600078ec0ff */
[----:B------:R-:W-:Y:S04]  /*55d0*/  STS.128 [R252+UR5], R60 ;  /* 0x0000003cfc007988 */ /* 0x000fe80008000c05 */
[----:B------:R-:W-:Y:S01]  /*55e0*/  STS.128 [R3+UR5], R64 ;  /* 0x0000004003007988 */ /* 0x000fe20008000c05 */
[----:B------:R-:W-:Y:S01]  /*55f0*/  BAR.SYNC.DEFER_BLOCKING 0x0 ;  /* 0x0000000000007b1d */ /* 0x000fe20000010000 */
[----:B------:R-:W-:Y:S01]  /*5600*/  IMAD.SHL.U32 R39, R39, 0x4, RZ ;  /* 0x0000000427277824 */ /* 0x000fe200078e00ff */
[----:B------:R-:W-:-:S03]  /*5610*/  LOP3.LUT R38, R0, 0x1f, RZ, 0xc0, !PT ;  /* 0x0000001f00267812 */ /* 0x000fc600078ec0ff */
[----:B------:R-:W-:Y:S01]  /*5620*/  IMAD.SHL.U32 R37, R39, 0x4, RZ ;  /* 0x0000000427257824 */ /* 0x000fe200078e00ff */
[----:B------:R-:W-:-:S04]  /*5630*/  SHF.L.U32 R38, R38, 0x2, RZ ;  /* 0x0000000226267819 */ /* 0x000fc800000006ff */
[----:B------:R-:W-:-:S04]  /*5640*/  IADD3 R36, P0, P2, R38, UR8, R37 ;  /* 0x0000000826247c10 */ /* 0x000fc8000fa1e025 */
[----:B------:R-:W-:-:S05]  /*5650*/  IADD3.X R37, PT, PT, RZ, UR9, RZ, P0, P2 ;  /* 0x00000009ff257c10 */ /* 0x000fca00087e44ff */
[----:B----4-:R-:W-:Y:S04]  /*5660*/  STG.E desc[UR12][R36.64+0x2000], R40 ;  /* 0x0020002824007986 */ /* 0x010fe8000c10190c */
[----:B------:R-:W-:Y:S04]  /*5670*/  STG.E desc[UR12][R36.64+0x2800], R41 ;  /* 0x0028002924007986 */ /* 0x000fe8000c10190c */
[----:B------:R-:W-:Y:S04]  /*5680*/  STG.E desc[UR12][R36.64+0x3000], R42 ;  /* 0x0030002a24007986 */ /* 0x000fe8000c10190c */
[----:B-----5:R-:W-:Y:S04]  /*5690*/  STG.E desc[UR12][R36.64], R44 ;  /* 0x0000002c24007986 */ /* 0x020fe8000c10190c */
[----:B------:R-:W-:Y:S04]  /*56a0*/  STG.E desc[UR12][R36.64+0x800], R45 ;  /* 0x0008002d24007986 */ /* 0x000fe8000c10190c */
        /* <DEDUP_REMOVED lines=10> */
[----:B------:R-:W-:Y:S04]  /*5750*/  LDSM.16.M88.4 R32, [R2+0x100] ;  /* 0x000100000220783b */ /* 0x000fe80000000200 */
[----:B------:R-:W-:Y:S04]  /*5760*/  LDSM.16.M88.4 R44, [R2+0x200] ;  /* 0x00020000022c783b */ /* 0x000fe80000000200 */
[----:B------:R-:W-:Y:S04]  /*5770*/  LDSM.16.M88.4 R48, [R2+0x300] ;  /* 0x000300000230783b */ /* 0x000fe80000000200 */
[----:B------:R-:W-:Y:S04]  /*5780*/  LDSM.16.M88.4 R28, [R2+0x400] ;  /* 0x00040000021c783b */ /* 0x000fe80000000200 */
        /* <DEDUP_REMOVED lines=9> */
[----:B------:R-:W-:Y:S01]  /*5820*/  LDSM.16.M88.4 R20, [R2+0x600] ;  /* 0x000600000214783b */ /* 0x000fe20000000200 */
[----:B------:R-:W-:-:S05]  /*5830*/  IMAD.SHL.U32 R0, R0, 0x4, RZ ;  /* 0x0000000400007824 */ /* 0x000fca00078e00ff */
[----:B------:R-:W-:-:S05]  /*5840*/  LOP3.LUT R0, R0, 0x180, RZ, 0xc0, !PT ;  /* 0x0000018000007812 */ /* 0x000fca00078ec0ff */
[----:B------:R-:W-:-:S05]  /*5850*/  IMAD.SHL.U32 R39, R0, 0x4, RZ ;  /* 0x0000000400277824 */ /* 0x000fca00078e00ff */
[----:B------:R-:W-:Y:S01]  /*5860*/  IADD3 R38, P0, P2, R38, UR10, R39 ;  /* 0x0000000a26267c10 */ /* 0x000fe2000fa1e027 */
[----:B------:R-:W-:Y:S03]  /*5870*/  STG.E desc[UR12][R36.64+0x80], R240 ;  /* 0x000080f024007986 */ /* 0x000fe6000c10190c */
[----:B------:R-:W-:Y:S01]  /*5880*/  IADD3.X R39, PT, PT, RZ, UR11, RZ, P0, P2 ;  /* 0x0000000bff277c10 */ /* 0x000fe200087e44ff */
[----:B------:R-:W-:Y:S04]  /*5890*/  STG.E desc[UR12][R36.64+0x100], R160 ;  /* 0x000100a024007986 */ /* 0x000fe8000c10190c */
[----:B-1----:R-:W-:Y:S04]  /*58a0*/  STG.E desc[UR12][R36.64+0x180], R164 ;  /* 0x000180a424007986 */ /* 0x002fe8000c10190c */
        /* <DEDUP_REMOVED lines=11> */
[----:B--2---:R-:W-:Y:S04]  /*5960*/  STG.E desc[UR12][R36.64+0x3800], R43 ;  /* 0x0038002b24007986 */ /* 0x004fe8000c10190c */
[----:B------:R-:W0:Y:S04]  /*5970*/  LDSM.16.M88.4 R40, [R2] ;  /* 0x000000000228783b */ /* 0x000e280000000200 */
[----:B0-----:R-:W-:Y:S04]  /*5980*/  STG.E desc[UR12][R36.64+0x10180], R40 ;  /* 0x0101802824007986 */ /* 0x001fe8000c10190c */
[----:B------:R-:W-:Y:S04]  /*5990*/  STG.E desc[UR12][R36.64+0x10980], R41 ;  /* 0x0109802924007986 */ /* 0x000fe8000c10190c */
[----:B------:R-:W-:Y:S04]  /*59a0*/  STG.E desc[UR12][R36.64+0x11180], R42 ;  /* 0x0111802a24007986 */ /* 0x000fe8000c10190c */
[----:B------:R-:W-:Y:S04]  /*59b0*/  STG.E desc[UR12][R36.64+0x11980], R43 ;  /* 0x0119802b24007986 */ /* 0x000fe8000c10190c */
[----:B------:R-:W0:Y:S04]  /*59c0*/  LDSM.16.M88.4 R40, [R2+0x700] ;  /* 0x000700000228783b */ /* 0x000e280000000200 */
[----:B------:R1:W-:Y:S04]  /*59d0*/  STG.E desc[UR12][R36.64+0x2180], R168 ;  /* 0x002180a824007986 */ /* 0x0003e8000c10190c */
        /* <DEDUP_REMOVED lines=200> */
[----:B0-----:R1:W-:Y:S04]  /*6660*/  STG.E desc[UR12][R36.64+0x1e180], R40 ;  /* 0x01e1802824007986 */ /* 0x0013e8000c10190c */
        /* <DEDUP_REMOVED lines=11> */
[----:B------:R1:W-:Y:S01]  /*6720*/  STG.E desc[UR12][R38.64+0x1f980], R43 ;  /* 0x01f9802b26007986 */ /* 0x0003e2000c10190c */
[----:B------:R-:W-:Y:S06]  /*6730*/  BAR.SYNC.DEFER_BLOCKING 0x0 ;  /* 0x0000000000007b1d */ /* 0x000fec0000010000 */
[----:B------:R-:W-:Y:S05]  /*6740*/  @P1 BRA `(.L_x_8) ;  /* 0x00000000009c1947 */ /* 0x000fea0003800000 */
[----:B------:R-:W-:Y:S01]  /*6750*/  NOP ;  /* 0x0000000000007918 */ /* 0x000fe20000000000 */
[----:B------:R-:W-:Y:S01]  /*6760*/  UMOV UR5, 0x50 ;  /* 0x0000005000057882 */ /* 0x000fe20000000000 */
[----:B------:R-:W-:Y:S01]  /*6770*/  IMAD.U32 R0, RZ, RZ, UR7 ;  /* 0x00000007ff007e24 */ /* 0x000fe2000f8e00ff */
[----:B------:R-:W-:Y:S01]  /*6780*/  ULEA UR6, UR4, UR5, 0x18 ;  /* 0x0000000504067291 */ /* 0x000fe2000f8ec0ff */
[----:B------:R-:W-:Y:S02]  /*6790*/  HFMA2 R3, -RZ, RZ, 0, 1.5199184417724609375e-05 ;  /* 0x000000ffff037431 */ /* 0x000fe400000001ff */
[----:B-1----:R-:W-:Y:S01]  /*67a0*/  IMAD.MOV.U32 R7, RZ, RZ, 0x1 ;  /* 0x00000001ff077424 */ /* 0x002fe200078e00ff */
[----:B------:R-:W-:-:S04]  /*67b0*/  LOP3.LUT R0, R0, 0xffff, RZ, 0xc0, !PT ;  /* 0x0000ffff00007812 */ /* 0x000fc800078ec0ff */
[----:B------:R-:W-:Y:S01]  /*67c0*/  SHF.R.U32.HI R0, RZ, 0x5, R0 ;  /* 0x00000005ff007819 */ /* 0x000fe20000011600 */
[----:B------:R-:W0:Y:S04]  /*67d0*/  LDS R5, [UR6] ;  /* 0x00000006ff057984 */ /* 0x000e280008000800 */
[----:B------:R-:W-:Y:S01]  /*67e0*/  VIADD R2, R0, 0x10 ;  /* 0x0000001000027836 */ /* 0x000fe20000000000 */
[----:B------:R-:W-:-:S04]  /*67f0*/  SHF.L.U32 R0, R3, R0, RZ ;  /* 0x0000000003007219 */ /* 0x000fc800000006ff */
[----:B------:R-:W-:-:S04]  /*6800*/  SHF.L.U32 R3, R7, R2, RZ ;  /* 0x0000000207037219 */ /* 0x000fc800000006ff */
[----:B------:R-:W-:-:S04]  /*6810*/  LOP3.LUT R0, R3, R0, RZ, 0xfc, !PT ;  /* 0x0000000003007212 */ /* 0x000fc800078efcff */
[C---:B------:R-:W-:Y:S02]  /*6820*/  LOP3.LUT R2, R0.reuse, 0xffff, RZ, 0xc0, !PT ;  /* 0x0000ffff00027812 */ /* 0x040fe400078ec0ff */
[----:B0-----:R-:W-:-:S04]  /*6830*/  LOP3.LUT R3, R0, 0xffff, R5, 0x80, !PT ;  /* 0x0000ffff00037812 */ /* 0x001fc800078e8005 */
[----:B------:R-:W-:-:S13]  /*6840*/  ISETP.NE.AND P0, PT, R3, R2, PT ;  /* 0x000000020300720c */ /* 0x000fda0003f05270 */
[----:B------:R-:W-:Y:S05]  /*6850*/  @P0 BRA `(.L_x_9) ;  /* 0x0000000000500947 */ /* 0x000fea0003800000 */
[----:B------:R-:W-:Y:S02]  /*6860*/  SHF.R.U32.HI R5, RZ, 0x10, R5 ;  /* 0x00000010ff057819 */ /* 0x000fe40000011605 */
[----:B------:R-:W-:-:S04]  /*6870*/  SHF.R.U32.HI R2, RZ, 0x10, R0 ;  /* 0x00000010ff027819 */ /* 0x000fc80000011600 */
[----:B------:R-:W-:-:S04]  /*6880*/  LOP3.LUT R5, R5, R2, RZ, 0xc0, !PT ;  /* 0x0000000205057212 */ /* 0x000fc800078ec0ff */
[----:B------:R-:W-:-:S13]  /*6890*/  ISETP.NE.AND P0, PT, R5, R2, PT ;  /* 0x000000020500720c */ /* 0x000fda0003f05270 */
[----:B------:R-:W-:Y:S05]  /*68a0*/  @P0 BRA `(.L_x_10) ;  /* 0x0000000000300947 */ /* 0x000fea0003800000 */
[----:B------:R-:W-:Y:S01]  /*68b0*/  R2UR UR4, R0 ;  /* 0x00000000000472ca */ /* 0x000fe200000e0000 */
[----:B------:R-:W-:Y:S01]  /*68c0*/  VOTEU.ANY UR5, UPT, PT ;  /* 0x0000000000057886 */ /* 0x000fe200038e0100 */
[----:B------:R-:W0:Y:S01]  /*68d0*/  S2R R0, SR_LANEID ;  /* 0x0000000000007919 */ /* 0x000e220000000000 */
[----:B------:R-:W-:-:S10]  /*68e0*/  UFLO.U32 UR5, UR5 ;  /* 0x00000005000572bd */ /* 0x000fd400080e0000 */
[----:B------:R-:W-:-:S06]  /*68f0*/  ULOP3.LUT UR4, URZ, UR4, URZ, 0x33, !UPT ;  /* 0x00000004ff047292 */ /* 0x000fcc000f8e33ff */
[----:B------:R-:W-:-:S04]  /*6900*/  MOV R2, UR4 ;  /* 0x0000000400027c02 */ /* 0x000fc80008000f00 */
[----:B------:R-:W1:Y:S02]  /*6910*/  REDUX UR7, R2 ;  /* 0x00000000020773c4 */ /* 0x000e640000000000 */
[----:B------:R2:W-:Y:S01]  /*6920*/  UTCATOMSWS.AND URZ, UR4 ;  /* 0x0000000400ff79e3 */ /* 0x0005e20008000000 */
[----:B0-----:R-:W-:Y:S01]  /*6930*/  ISETP.EQ.U32.AND P0, PT, R0, UR5, PT ;  /* 0x0000000500007c0c */ /* 0x001fe2000bf02070 */
[----:B-1----:R-:W-:-:S12]  /*6940*/  IMAD.U32 R0, RZ, RZ, UR7 ;  /* 0x00000007ff007e24 */ /* 0x002fd8000f8e00ff */
[----:B------:R2:W-:Y:S01]  /*6950*/  @P0 ATOMS.AND RZ, [UR6], R0 ;  /* 0x00000000ffff098c */ /* 0x0005e2000a800006 */
[----:B------:R-:W-:Y:S05]  /*6960*/  BRA `(.L_x_8) ;  /* 0x0000000000147947 */ /* 0x000fea0003800000 */
.L_x_10:
[----:B------:R-:W-:-:S07]  /*6970*/  MOV R2, 0x6990 ;  /* 0x0000699000027802 */ /* 0x000fce0000000f00 */
[----:B------:R-:W-:Y:S05]  /*6980*/  CALL.REL.NOINC `($__internal_0_$__cuda_sm10x_tcgen05_guardrail_trap_col_being_dealloced_not_returned_by_alloc) ;  /* 0x0000000000207944 */ /* 0x000fea0003c00000 */
[----:B------:R-:W-:Y:S05]  /*6990*/  BRA `(.L_x_8) ;  /* 0x0000000000087947 */ /* 0x000fea0003800000 */
.L_x_9:
[----:B------:R-:W-:-:S07]  /*69a0*/  MOV R2, 0x69c0 ;  /* 0x000069c000027802 */ /* 0x000fce0000000f00 */
[----:B------:R-:W-:Y:S05]  /*69b0*/  CALL.REL.NOINC `($__internal_2_$__cuda_sm10x_tcgen05_guardrail_trap_unallocated_columns_being_dealloced) ;  /* 0x00000000002c7944 */ /* 0x000fea0003c00000 */
.L_x_8:
[----:B------:R-:W-:Y:S01]  /*69c0*/  NOP ;  /* 0x0000000000007918 */ /* 0x000fe20000000000 */
[----:B--2---:R-:W-:Y:S05]  /*69d0*/  EXIT ;  /* 0x000000000000794d */ /* 0x004fea0003800000 */
.L_x_7:
[----:B------:R-:W0:Y:S02]  /*69e0*/  SYNCS.PHASECHK.TRANS64.TRYWAIT P0, [UR5+0x18000], RZ ;  /* 0x018000ffff0075a7 */ /* 0x000e240008001105 */
[----:B0-----:R-:W-:Y:S05]  /*69f0*/  @!P0 BRA `(.L_x_7) ;  /* 0xfffffffc00f88947 */ /* 0x001fea000383ffff */
[----:B------:R-:W-:Y:S05]  /*6a00*/  BRA `(.L_x_11) ;  /* 0xffffffd000b87947 */ /* 0x000fea000383ffff */
        .weak           $__internal_0_$__cuda_sm10x_tcgen05_guardrail_trap_col_being_dealloced_not_returned_by_alloc
        .type           $__internal_0_$__cuda_sm10x_tcgen05_guardrail_trap_col_being_dealloced_not_returned_by_alloc,@function
        .size           $__internal_0_$__cuda_sm10x_tcgen05_guardrail_trap_col_being_dealloced_not_returned_by_alloc,($__internal_1_$__cuda_sm10x_tcgen05_guardrail_trap_phase_invalid_during_alloc - $__internal_0_$__cuda_sm10x_tcgen05_guardrail_trap_col_being_dealloced_not_returned_by_alloc)
$__internal_0_$__cuda_sm10x_tcgen05_guardrail_trap_col_being_dealloced_not_returned_by_alloc:
[----:B------:R-:W-:Y:S05]  /*6a10*/  BPT.TRAP 0x1 ;  /* 0x000000040000795c */ /* 0x000fea0000300000 */
[----:B------:R-:W-:-:S04]  /*6a20*/  IMAD.MOV.U32 R3, RZ, RZ, 0x0 ;  /* 0x00000000ff037424 */ /* 0x000fc800078e00ff */
[----:B------:R-:W-:Y:S05]  /*6a30*/  RET.REL.NODEC R2 `(gluon_mma) ;  /* 0xffffff9402707950 */ /* 0x000fea0003c3ffff */
        .weak           $__internal_1_$__cuda_sm10x_tcgen05_guardrail_trap_phase_invalid_during_alloc
        .type           $__internal_1_$__cuda_sm10x_tcgen05_guardrail_trap_phase_invalid_during_alloc,@function
        .size           $__internal_1_$__cuda_sm10x_tcgen05_guardrail_trap_phase_invalid_during_alloc,($__internal_2_$__cuda_sm10x_tcgen05_guardrail_trap_unallocated_columns_being_dealloced - $__internal_1_$__cuda_sm10x_tcgen05_guardrail_trap_phase_invalid_during_alloc)
$__internal_1_$__cuda_sm10x_tcgen05_guardrail_trap_phase_invalid_during_alloc:
[----:B------:R-:W-:Y:S05]  /*6a40*/  BPT.TRAP 0x1 ;  /* 0x000000040000795c */ /* 0x000fea0000300000 */
[----:B------:R-:W-:-:S04]  /*6a50*/  MOV R3, 0x0 ;  /* 0x0000000000037802 */ /* 0x000fc80000000f00 */
[----:B------:R-:W-:Y:S05]  /*6a60*/  RET.REL.NODEC R2 `(gluon_mma) ;  /* 0xffffff9402647950 */ /* 0x000fea0003c3ffff */
        .weak           $__internal_2_$__cuda_sm10x_tcgen05_guardrail_trap_unallocated_columns_being_dealloced
        .type           $__internal_2_$__cuda_sm10x_tcgen05_guardrail_trap_unallocated_columns_being_dealloced,@function
        .size           $__internal_2_$__cuda_sm10x_tcgen05_guardrail_trap_unallocated_columns_being_dealloced,(.L_x_15 - $__internal_2_$__cuda_sm10x_tcgen05_guardrail_trap_unallocated_columns_being_dealloced)
$__internal_2_$__cuda_sm10x_tcgen05_guardrail_trap_unallocated_columns_being_dealloced:
[----:B------:R-:W-:Y:S05]  /*6a70*/  BPT.TRAP 0x1 ;  /* 0x000000040000795c */ /* 0x000fea0000300000 */
[----:B------:R-:W-:-:S04]  /*6a80*/  IMAD.MOV.U32 R3, RZ, RZ, 0x0 ;  /* 0x00000000ff037424 */ /* 0x000fc800078e00ff */
[----:B------:R-:W-:Y:S05]  /*6a90*/  RET.REL.NODEC R2 `(gluon_mma) ;  /* 0xffffff9402587950 */ /* 0x000fea0003c3ffff */
.L_x_12:
[----:B------:R-:W-:-:S00]  /*6aa0*/  BRA `(.L_x_12) ;  /* 0xfffffffc00fc7947 */ /* 0x000fc0000383ffff */
[----:B------:R-:W-:-:S00]  /*6ab0*/  NOP ;  /* 0x0000000000007918 */ /* 0x000fc00000000000 */
        /* <DEDUP_REMOVED lines=12> */
.L_x_15:


//--------------------- .nv.shared.gluon_mma      --------------------------
	.section	.nv.shared.gluon_mma,"aw",@nobits
	.sectionflags	@""
	.align	16
	.zero		1024


//--------------------- .nv.shared.reserved.0     --------------------------
	.section	.nv.shared.reserved.0,"aw",@nobits
	.align	8
	.weak		__nv_reservedSMEM_offset_0_alias
	.size		__nv_reservedSMEM_offset_0_alias, 0, 64
	.other		__nv_reservedSMEM_offset_0_alias,@"STO_CUDA_RESERVED_SHARED STV_DEFAULT"
__nv_reservedSMEM_offset_0_alias:
	.zero		0
.nv.shared.reserved.0:
	.zero		64
	.weak		__nv_reservedSMEM_allocation_phase
	.type		__nv_reservedSMEM_allocation_phase,@object
	.size		__nv_reservedSMEM_allocation_phase,(.L_0 - __nv_reservedSMEM_allocation_phase)
__nv_reservedSMEM_allocation_phase:
	.zero		1
.L_0:
	.zero		7
	.weak		__nv_reservedSMEM_devtool_atexit_pc
	.type		__nv_reservedSMEM_devtool_atexit_pc,@object
	.size		__nv_reservedSMEM_devtool_atexit_pc,(__nv_reservedSMEM_allocation_mask - __nv_reservedSMEM_devtool_atexit_pc)
__nv_reservedSMEM_devtool_atexit_pc:
	.zero		8
	.weak		__nv_reservedSMEM_allocation_mask
	.type		__nv_reservedSMEM_allocation_mask,@object
	.size		__nv_reservedSMEM_allocation_mask,(.L_2 - __nv_reservedSMEM_allocation_mask)
__nv_reservedSMEM_allocation_mask:
	.zero		4
.L_2:


//--------------------- .nv.constant0.gluon_mma   --------------------------
	.section	.nv.constant0.gluon_mma,"a",@progbits
	.sectionflags	@""
	.align	4
.nv.constant0.gluon_mma:
	.zero		936


//--------------------- SYMBOLS --------------------------

	.type		.nv.reservedSmem.offset0,@object
	.size		.nv.reservedSmem.offset0,0x4
	.type		.nv.reservedSmem.cap,@object
	.size		.nv.reservedSmem.cap,0x4
